//
// Generated by NVIDIA NVVM Compiler
//
// Compiler Build ID: CL-36424714
// Cuda compilation tools, release 13.0, V13.0.88
// Based on NVVM 20.0.0
//

.version 9.0
.target sm_100
.address_size 64

	// .globl	_Z14initializationPdS_S_S_m
// _ZZ3dotPKdS0_PdmE4data has been demoted

.visible .entry _Z14initializationPdS_S_S_m(
	.param .u64 .ptr .align 1 _Z14initializationPdS_S_S_m_param_0,
	.param .u64 .ptr .align 1 _Z14initializationPdS_S_S_m_param_1,
	.param .u64 .ptr .align 1 _Z14initializationPdS_S_S_m_param_2,
	.param .u64 .ptr .align 1 _Z14initializationPdS_S_S_m_param_3,
	.param .u64 _Z14initializationPdS_S_S_m_param_4
)
{
	.reg .pred 	%p<2>;
	.reg .b32 	%r<5>;
	.reg .b64 	%rd<17>;
	.reg .b64 	%fd<2>;

	ld.param.u64 	%rd2, [_Z14initializationPdS_S_S_m_param_0];
	ld.param.u64 	%rd3, [_Z14initializationPdS_S_S_m_param_1];
	ld.param.u64 	%rd4, [_Z14initializationPdS_S_S_m_param_2];
	ld.param.u64 	%rd5, [_Z14initializationPdS_S_S_m_param_3];
	ld.param.u64 	%rd6, [_Z14initializationPdS_S_S_m_param_4];
	mov.u32 	%r1, %ctaid.x;
	mov.u32 	%r2, %ntid.x;
	mov.u32 	%r3, %tid.x;
	mad.lo.s32 	%r4, %r1, %r2, %r3;
	cvt.s64.s32 	%rd1, %r4;
	setp.le.u64 	%p1, %rd6, %rd1;
	@%p1 bra 	$L__BB0_2;
	cvta.to.global.u64 	%rd7, %rd2;
	cvta.to.global.u64 	%rd8, %rd3;
	cvta.to.global.u64 	%rd9, %rd4;
	cvta.to.global.u64 	%rd10, %rd5;
	shl.b64 	%rd11, %rd1, 3;
	add.s64 	%rd12, %rd7, %rd11;
	mov.b64 	%rd13, 0;
	st.global.u64 	[%rd12], %rd13;
	add.s64 	%rd14, %rd8, %rd11;
	ld.global.f64 	%fd1, [%rd14];
	add.s64 	%rd15, %rd9, %rd11;
	st.global.f64 	[%rd15], %fd1;
	add.s64 	%rd16, %rd10, %rd11;
	st.global.f64 	[%rd16], %fd1;
$L__BB0_2:
	ret;

}
	// .globl	_Z3dotPKdS0_Pdm
.visible .entry _Z3dotPKdS0_Pdm(
	.param .u64 .ptr .align 1 _Z3dotPKdS0_Pdm_param_0,
	.param .u64 .ptr .align 1 _Z3dotPKdS0_Pdm_param_1,
	.param .u64 .ptr .align 1 _Z3dotPKdS0_Pdm_param_2,
	.param .u64 _Z3dotPKdS0_Pdm_param_3
)
{
	.reg .pred 	%p<14>;
	.reg .b32 	%r<8>;
	.reg .b64 	%rd<13>;
	.reg .b64 	%fd<36>;
	// demoted variable
	.shared .align 8 .b8 _ZZ3dotPKdS0_PdmE4data[8192];
	ld.param.u64 	%rd3, [_Z3dotPKdS0_Pdm_param_0];
	ld.param.u64 	%rd4, [_Z3dotPKdS0_Pdm_param_1];
	ld.param.u64 	%rd6, [_Z3dotPKdS0_Pdm_param_2];
	ld.param.u64 	%rd5, [_Z3dotPKdS0_Pdm_param_3];
	cvta.to.global.u64 	%rd1, %rd6;
	mov.u32 	%r4, %ctaid.x;
	mov.u32 	%r5, %ntid.x;
	mov.u32 	%r1, %tid.x;
	mad.lo.s32 	%r2, %r4, %r5, %r1;
	setp.ne.s32 	%p1, %r2, 0;
	@%p1 bra 	$L__BB1_2;
	mov.b64 	%rd7, 0;
	st.global.u64 	[%rd1], %rd7;
$L__BB1_2:
	cvt.s64.s32 	%rd2, %r2;
	setp.le.u64 	%p2, %rd5, %rd2;
	@%p2 bra 	$L__BB1_24;
	cvta.to.global.u64 	%rd8, %rd3;
	shl.b64 	%rd9, %rd2, 3;
	add.s64 	%rd10, %rd8, %rd9;
	ld.global.f64 	%fd1, [%rd10];
	cvta.to.global.u64 	%rd11, %rd4;
	add.s64 	%rd12, %rd11, %rd9;
	ld.global.f64 	%fd2, [%rd12];
	mul.f64 	%fd3, %fd1, %fd2;
	shl.b32 	%r6, %r1, 3;
	mov.u32 	%r7, _ZZ3dotPKdS0_PdmE4data;
	add.s32 	%r3, %r7, %r6;
	st.shared.f64 	[%r3], %fd3;
	bar.sync 	0;
	setp.gt.u32 	%p3, %r1, 511;
	@%p3 bra 	$L__BB1_5;
	ld.shared.f64 	%fd4, [%r3+4096];
	ld.shared.f64 	%fd5, [%r3];
	add.f64 	%fd6, %fd4, %fd5;
	st.shared.f64 	[%r3], %fd6;
$L__BB1_5:
	bar.sync 	0;
	setp.gt.u32 	%p4, %r1, 255;
	@%p4 bra 	$L__BB1_7;
	ld.shared.f64 	%fd7, [%r3+2048];
	ld.shared.f64 	%fd8, [%r3];
	add.f64 	%fd9, %fd7, %fd8;
	st.shared.f64 	[%r3], %fd9;
$L__BB1_7:
	bar.sync 	0;
	setp.gt.u32 	%p5, %r1, 127;
	@%p5 bra 	$L__BB1_9;
	ld.shared.f64 	%fd10, [%r3+1024];
	ld.shared.f64 	%fd11, [%r3];
	add.f64 	%fd12, %fd10, %fd11;
	st.shared.f64 	[%r3], %fd12;
$L__BB1_9:
	bar.sync 	0;
	setp.gt.u32 	%p6, %r1, 63;
	@%p6 bra 	$L__BB1_11;
	ld.shared.f64 	%fd13, [%r3+512];
	ld.shared.f64 	%fd14, [%r3];
	add.f64 	%fd15, %fd13, %fd14;
	st.shared.f64 	[%r3], %fd15;
$L__BB1_11:
	bar.sync 	0;
	setp.gt.u32 	%p7, %r1, 31;
	@%p7 bra 	$L__BB1_13;
	ld.shared.f64 	%fd16, [%r3+256];
	ld.shared.f64 	%fd17, [%r3];
	add.f64 	%fd18, %fd16, %fd17;
	st.shared.f64 	[%r3], %fd18;
$L__BB1_13:
	bar.sync 	0;
	setp.gt.u32 	%p8, %r1, 15;
	@%p8 bra 	$L__BB1_15;
	ld.shared.f64 	%fd19, [%r3+128];
	ld.shared.f64 	%fd20, [%r3];
	add.f64 	%fd21, %fd19, %fd20;
	st.shared.f64 	[%r3], %fd21;
$L__BB1_15:
	bar.sync 	0;
	setp.gt.u32 	%p9, %r1, 7;
	@%p9 bra 	$L__BB1_17;
	ld.shared.f64 	%fd22, [%r3+64];
	ld.shared.f64 	%fd23, [%r3];
	add.f64 	%fd24, %fd22, %fd23;
	st.shared.f64 	[%r3], %fd24;
$L__BB1_17:
	bar.sync 	0;
	setp.gt.u32 	%p10, %r1, 3;
	@%p10 bra 	$L__BB1_19;
	ld.shared.f64 	%fd25, [%r3+32];
	ld.shared.f64 	%fd26, [%r3];
	add.f64 	%fd27, %fd25, %fd26;
	st.shared.f64 	[%r3], %fd27;
$L__BB1_19:
	bar.sync 	0;
	setp.gt.u32 	%p11, %r1, 1;
	@%p11 bra 	$L__BB1_21;
	ld.shared.f64 	%fd28, [%r3+16];
	ld.shared.f64 	%fd29, [%r3];
	add.f64 	%fd30, %fd28, %fd29;
	st.shared.f64 	[%r3], %fd30;
$L__BB1_21:
	bar.sync 	0;
	setp.ne.s32 	%p12, %r1, 0;
	@%p12 bra 	$L__BB1_23;
	ld.shared.f64 	%fd31, [_ZZ3dotPKdS0_PdmE4data+8];
	ld.shared.f64 	%fd32, [%r3];
	add.f64 	%fd33, %fd31, %fd32;
	st.shared.f64 	[%r3], %fd33;
$L__BB1_23:
	bar.sync 	0;
$L__BB1_24:
	setp.ne.s32 	%p13, %r1, 0;
	@%p13 bra 	$L__BB1_26;
	ld.shared.f64 	%fd34, [_ZZ3dotPKdS0_PdmE4data];
	atom.global.add.f64 	%fd35, [%rd1], %fd34;
$L__BB1_26:
	ret;

}
	// .globl	_Z4gemvdPKdS0_dPdmm
.visible .entry _Z4gemvdPKdS0_dPdmm(
	.param .f64 _Z4gemvdPKdS0_dPdmm_param_0,
	.param .u64 .ptr .align 1 _Z4gemvdPKdS0_dPdmm_param_1,
	.param .u64 .ptr .align 1 _Z4gemvdPKdS0_dPdmm_param_2,
	.param .f64 _Z4gemvdPKdS0_dPdmm_param_3,
	.param .u64 .ptr .align 1 _Z4gemvdPKdS0_dPdmm_param_4,
	.param .u64 _Z4gemvdPKdS0_dPdmm_param_5,
	.param .u64 _Z4gemvdPKdS0_dPdmm_param_6
)
{
	.reg .pred 	%p<11>;
	.reg .b32 	%r<5>;
	.reg .b64 	%rd<63>;
	.reg .b64 	%fd<146>;

	ld.param.f64 	%fd14, [_Z4gemvdPKdS0_dPdmm_param_0];
	ld.param.u64 	%rd32, [_Z4gemvdPKdS0_dPdmm_param_1];
	ld.param.u64 	%rd33, [_Z4gemvdPKdS0_dPdmm_param_2];
	ld.param.u64 	%rd30, [_Z4gemvdPKdS0_dPdmm_param_4];
	ld.param.u64 	%rd34, [_Z4gemvdPKdS0_dPdmm_param_5];
	ld.param.u64 	%rd31, [_Z4gemvdPKdS0_dPdmm_param_6];
	cvta.to.global.u64 	%rd1, %rd33;
	cvta.to.global.u64 	%rd2, %rd32;
	mov.u32 	%r1, %ctaid.x;
	mov.u32 	%r2, %ntid.x;
	mov.u32 	%r3, %tid.x;
	mad.lo.s32 	%r4, %r1, %r2, %r3;
	cvt.s64.s32 	%rd3, %r4;
	setp.le.u64 	%p1, %rd34, %rd3;
	@%p1 bra 	$L__BB2_15;
	setp.eq.s64 	%p2, %rd31, 0;
	mov.f64 	%fd145, 0d0000000000000000;
	@%p2 bra 	$L__BB2_14;
	mul.lo.s64 	%rd4, %rd31, %rd3;
	and.b64  	%rd5, %rd31, 15;
	setp.lt.u64 	%p3, %rd31, 16;
	mov.f64 	%fd145, 0d0000000000000000;
	mov.b64 	%rd58, 0;
	@%p3 bra 	$L__BB2_5;
	and.b64  	%rd58, %rd31, -16;
	shl.b64 	%rd36, %rd4, 3;
	add.s64 	%rd37, %rd36, %rd2;
	add.s64 	%rd55, %rd37, 64;
	add.s64 	%rd54, %rd1, 64;
	mov.f64 	%fd145, 0d0000000000000000;
	mov.u64 	%rd56, %rd58;
$L__BB2_4:
	.pragma "nounroll";
	ld.global.f64 	%fd20, [%rd55+-64];
	mul.f64 	%fd21, %fd14, %fd20;
	ld.global.f64 	%fd22, [%rd54+-64];
	fma.rn.f64 	%fd23, %fd21, %fd22, %fd145;
	ld.global.f64 	%fd24, [%rd55+-56];
	mul.f64 	%fd25, %fd14, %fd24;
	ld.global.f64 	%fd26, [%rd54+-56];
	fma.rn.f64 	%fd27, %fd25, %fd26, %fd23;
	ld.global.f64 	%fd28, [%rd55+-48];
	mul.f64 	%fd29, %fd14, %fd28;
	ld.global.f64 	%fd30, [%rd54+-48];
	fma.rn.f64 	%fd31, %fd29, %fd30, %fd27;
	ld.global.f64 	%fd32, [%rd55+-40];
	mul.f64 	%fd33, %fd14, %fd32;
	ld.global.f64 	%fd34, [%rd54+-40];
	fma.rn.f64 	%fd35, %fd33, %fd34, %fd31;
	ld.global.f64 	%fd36, [%rd55+-32];
	mul.f64 	%fd37, %fd14, %fd36;
	ld.global.f64 	%fd38, [%rd54+-32];
	fma.rn.f64 	%fd39, %fd37, %fd38, %fd35;
	ld.global.f64 	%fd40, [%rd55+-24];
	mul.f64 	%fd41, %fd14, %fd40;
	ld.global.f64 	%fd42, [%rd54+-24];
	fma.rn.f64 	%fd43, %fd41, %fd42, %fd39;
	ld.global.f64 	%fd44, [%rd55+-16];
	mul.f64 	%fd45, %fd14, %fd44;
	ld.global.f64 	%fd46, [%rd54+-16];
	fma.rn.f64 	%fd47, %fd45, %fd46, %fd43;
	ld.global.f64 	%fd48, [%rd55+-8];
	mul.f64 	%fd49, %fd14, %fd48;
	ld.global.f64 	%fd50, [%rd54+-8];
	fma.rn.f64 	%fd51, %fd49, %fd50, %fd47;
	ld.global.f64 	%fd52, [%rd55];
	mul.f64 	%fd53, %fd14, %fd52;
	ld.global.f64 	%fd54, [%rd54];
	fma.rn.f64 	%fd55, %fd53, %fd54, %fd51;
	ld.global.f64 	%fd56, [%rd55+8];
	mul.f64 	%fd57, %fd14, %fd56;
	ld.global.f64 	%fd58, [%rd54+8];
	fma.rn.f64 	%fd59, %fd57, %fd58, %fd55;
	ld.global.f64 	%fd60, [%rd55+16];
	mul.f64 	%fd61, %fd14, %fd60;
	ld.global.f64 	%fd62, [%rd54+16];
	fma.rn.f64 	%fd63, %fd61, %fd62, %fd59;
	ld.global.f64 	%fd64, [%rd55+24];
	mul.f64 	%fd65, %fd14, %fd64;
	ld.global.f64 	%fd66, [%rd54+24];
	fma.rn.f64 	%fd67, %fd65, %fd66, %fd63;
	ld.global.f64 	%fd68, [%rd55+32];
	mul.f64 	%fd69, %fd14, %fd68;
	ld.global.f64 	%fd70, [%rd54+32];
	fma.rn.f64 	%fd71, %fd69, %fd70, %fd67;
	ld.global.f64 	%fd72, [%rd55+40];
	mul.f64 	%fd73, %fd14, %fd72;
	ld.global.f64 	%fd74, [%rd54+40];
	fma.rn.f64 	%fd75, %fd73, %fd74, %fd71;
	ld.global.f64 	%fd76, [%rd55+48];
	mul.f64 	%fd77, %fd14, %fd76;
	ld.global.f64 	%fd78, [%rd54+48];
	fma.rn.f64 	%fd79, %fd77, %fd78, %fd75;
	ld.global.f64 	%fd80, [%rd55+56];
	mul.f64 	%fd81, %fd14, %fd80;
	ld.global.f64 	%fd82, [%rd54+56];
	fma.rn.f64 	%fd145, %fd81, %fd82, %fd79;
	add.s64 	%rd56, %rd56, -16;
	add.s64 	%rd55, %rd55, 128;
	add.s64 	%rd54, %rd54, 128;
	setp.ne.s64 	%p4, %rd56, 0;
	@%p4 bra 	$L__BB2_4;
$L__BB2_5:
	setp.eq.s64 	%p5, %rd5, 0;
	@%p5 bra 	$L__BB2_14;
	and.b64  	%rd16, %rd31, 7;
	setp.lt.u64 	%p6, %rd5, 8;
	@%p6 bra 	$L__BB2_8;
	add.s64 	%rd38, %rd58, %rd4;
	shl.b64 	%rd39, %rd38, 3;
	add.s64 	%rd40, %rd2, %rd39;
	ld.global.f64 	%fd84, [%rd40];
	mul.f64 	%fd85, %fd14, %fd84;
	shl.b64 	%rd41, %rd58, 3;
	add.s64 	%rd42, %rd1, %rd41;
	ld.global.f64 	%fd86, [%rd42];
	fma.rn.f64 	%fd87, %fd85, %fd86, %fd145;
	ld.global.f64 	%fd88, [%rd40+8];
	mul.f64 	%fd89, %fd14, %fd88;
	ld.global.f64 	%fd90, [%rd42+8];
	fma.rn.f64 	%fd91, %fd89, %fd90, %fd87;
	ld.global.f64 	%fd92, [%rd40+16];
	mul.f64 	%fd93, %fd14, %fd92;
	ld.global.f64 	%fd94, [%rd42+16];
	fma.rn.f64 	%fd95, %fd93, %fd94, %fd91;
	ld.global.f64 	%fd96, [%rd40+24];
	mul.f64 	%fd97, %fd14, %fd96;
	ld.global.f64 	%fd98, [%rd42+24];
	fma.rn.f64 	%fd99, %fd97, %fd98, %fd95;
	ld.global.f64 	%fd100, [%rd40+32];
	mul.f64 	%fd101, %fd14, %fd100;
	ld.global.f64 	%fd102, [%rd42+32];
	fma.rn.f64 	%fd103, %fd101, %fd102, %fd99;
	ld.global.f64 	%fd104, [%rd40+40];
	mul.f64 	%fd105, %fd14, %fd104;
	ld.global.f64 	%fd106, [%rd42+40];
	fma.rn.f64 	%fd107, %fd105, %fd106, %fd103;
	ld.global.f64 	%fd108, [%rd40+48];
	mul.f64 	%fd109, %fd14, %fd108;
	ld.global.f64 	%fd110, [%rd42+48];
	fma.rn.f64 	%fd111, %fd109, %fd110, %fd107;
	ld.global.f64 	%fd112, [%rd40+56];
	mul.f64 	%fd113, %fd14, %fd112;
	ld.global.f64 	%fd114, [%rd42+56];
	fma.rn.f64 	%fd145, %fd113, %fd114, %fd111;
	add.s64 	%rd58, %rd58, 8;
$L__BB2_8:
	setp.eq.s64 	%p7, %rd16, 0;
	@%p7 bra 	$L__BB2_14;
	and.b64  	%rd60, %rd31, 3;
	setp.lt.u64 	%p8, %rd16, 4;
	@%p8 bra 	$L__BB2_11;
	add.s64 	%rd43, %rd58, %rd4;
	shl.b64 	%rd44, %rd43, 3;
	add.s64 	%rd45, %rd2, %rd44;
	ld.global.f64 	%fd116, [%rd45];
	mul.f64 	%fd117, %fd14, %fd116;
	shl.b64 	%rd46, %rd58, 3;
	add.s64 	%rd47, %rd1, %rd46;
	ld.global.f64 	%fd118, [%rd47];
	fma.rn.f64 	%fd119, %fd117, %fd118, %fd145;
	ld.global.f64 	%fd120, [%rd45+8];
	mul.f64 	%fd121, %fd14, %fd120;
	ld.global.f64 	%fd122, [%rd47+8];
	fma.rn.f64 	%fd123, %fd121, %fd122, %fd119;
	ld.global.f64 	%fd124, [%rd45+16];
	mul.f64 	%fd125, %fd14, %fd124;
	ld.global.f64 	%fd126, [%rd47+16];
	fma.rn.f64 	%fd127, %fd125, %fd126, %fd123;
	ld.global.f64 	%fd128, [%rd45+24];
	mul.f64 	%fd129, %fd14, %fd128;
	ld.global.f64 	%fd130, [%rd47+24];
	fma.rn.f64 	%fd145, %fd129, %fd130, %fd127;
	add.s64 	%rd58, %rd58, 4;
$L__BB2_11:
	setp.eq.s64 	%p9, %rd60, 0;
	@%p9 bra 	$L__BB2_14;
	shl.b64 	%rd48, %rd58, 3;
	add.s64 	%rd62, %rd1, %rd48;
	add.s64 	%rd49, %rd58, %rd4;
	shl.b64 	%rd50, %rd49, 3;
	add.s64 	%rd61, %rd2, %rd50;
$L__BB2_13:
	.pragma "nounroll";
	ld.global.f64 	%fd131, [%rd61];
	mul.f64 	%fd132, %fd14, %fd131;
	ld.global.f64 	%fd133, [%rd62];
	fma.rn.f64 	%fd145, %fd132, %fd133, %fd145;
	add.s64 	%rd62, %rd62, 8;
	add.s64 	%rd61, %rd61, 8;
	add.s64 	%rd60, %rd60, -1;
	setp.ne.s64 	%p10, %rd60, 0;
	@%p10 bra 	$L__BB2_13;
$L__BB2_14:
	ld.param.f64 	%fd136, [_Z4gemvdPKdS0_dPdmm_param_3];
	cvta.to.global.u64 	%rd51, %rd30;
	shl.b64 	%rd52, %rd3, 3;
	add.s64 	%rd53, %rd51, %rd52;
	ld.global.f64 	%fd134, [%rd53];
	fma.rn.f64 	%fd135, %fd136, %fd134, %fd145;
	st.global.f64 	[%rd53], %fd135;
$L__BB2_15:
	ret;

}
	// .globl	_Z5axpbydPKddPdm
.visible .entry _Z5axpbydPKddPdm(
	.param .f64 _Z5axpbydPKddPdm_param_0,
	.param .u64 .ptr .align 1 _Z5axpbydPKddPdm_param_1,
	.param .f64 _Z5axpbydPKddPdm_param_2,
	.param .u64 .ptr .align 1 _Z5axpbydPKddPdm_param_3,
	.param .u64 _Z5axpbydPKddPdm_param_4
)
{
	.reg .pred 	%p<2>;
	.reg .b32 	%r<5>;
	.reg .b64 	%rd<10>;
	.reg .b64 	%fd<7>;

	ld.param.f64 	%fd1, [_Z5axpbydPKddPdm_param_0];
	ld.param.u64 	%rd2, [_Z5axpbydPKddPdm_param_1];
	ld.param.f64 	%fd2, [_Z5axpbydPKddPdm_param_2];
	ld.param.u64 	%rd3, [_Z5axpbydPKddPdm_param_3];
	ld.param.u64 	%rd4, [_Z5axpbydPKddPdm_param_4];
	mov.u32 	%r1, %ctaid.x;
	mov.u32 	%r2, %ntid.x;
	mov.u32 	%r3, %tid.x;
	mad.lo.s32 	%r4, %r1, %r2, %r3;
	cvt.s64.s32 	%rd1, %r4;
	setp.le.u64 	%p1, %rd4, %rd1;
	@%p1 bra 	$L__BB3_2;
	cvta.to.global.u64 	%rd5, %rd2;
	cvta.to.global.u64 	%rd6, %rd3;
	shl.b64 	%rd7, %rd1, 3;
	add.s64 	%rd8, %rd5, %rd7;
	ld.global.f64 	%fd3, [%rd8];
	add.s64 	%rd9, %rd6, %rd7;
	ld.global.f64 	%fd4, [%rd9];
	mul.f64 	%fd5, %fd2, %fd4;
	fma.rn.f64 	%fd6, %fd1, %fd3, %fd5;
	st.global.f64 	[%rd9], %fd6;
$L__BB3_2:
	ret;

}


// ===== COMPILED SASS (sm_100) =====

	.target	sm_100

	.elftype	@"ET_EXEC"


//--------------------- .note.nv.tkinfo           --------------------------
	.section	.note.nv.tkinfo,"",@"SHT_NOTE"
	.sectionflags	@"SHF_NOTE_NV_TKINFO"
	.tkinfo
        /*0018*/ 	.word	0x00000002
        /*0030*/ 	.string	""
        /*0030*/ 	.string	"ptxas"
        /*0030*/ 	.string	"Cuda compilation tools, release 13.0, V13.0.88"
        /*0030*/ 	.string	"Build cuda_13.0.r13.0/compiler.36424714_0"
        /*0030*/ 	.string	"-arch sm_100 -m 64 "



//--------------------- .note.nv.cuinfo           --------------------------
	.section	.note.nv.cuinfo,"",@"SHT_NOTE"
	.sectionflags	@"SHF_NOTE_NV_CUINFO"
        /*0018*/ 	.short	0x0002
        /*001a*/ 	.short	0x0064
        /*001c*/ 	.short	0x0082
	.zero		2


//--------------------- .nv.info                  --------------------------
	.section	.nv.info,"",@"SHT_CUDA_INFO"
	.align	4


	//----- nvinfo : EIATTR_REGCOUNT
	.align		4
        /*0000*/ 	.byte	0x04, 0x2f
        /*0002*/ 	.short	(.L_1 - .L_0)
	.align		4
.L_0:
        /*0004*/ 	.word	index@(_Z14initializationPdS_S_S_m)
        /*0008*/ 	.word	0x0000000c


	//----- nvinfo : EIATTR_FRAME_SIZE
	.align		4
.L_1:
        /*000c*/ 	.byte	0x04, 0x11
        /*000e*/ 	.short	(.L_3 - .L_2)
	.align		4
.L_2:
        /*0010*/ 	.word	index@(_Z14initializationPdS_S_S_m)
        /*0014*/ 	.word	0x00000000


	//----- nvinfo : EIATTR_REGCOUNT
	.align		4
.L_3:
        /*0018*/ 	.byte	0x04, 0x2f
        /*001a*/ 	.short	(.L_5 - .L_4)
	.align		4
.L_4:
        /*001c*/ 	.word	index@(_Z3dotPKdS0_Pdm)
        /*0020*/ 	.word	0x00000010


	//----- nvinfo : EIATTR_FRAME_SIZE
	.align		4
.L_5:
        /*0024*/ 	.byte	0x04, 0x11
        /*0026*/ 	.short	(.L_7 - .L_6)
	.align		4
.L_6:
        /*0028*/ 	.word	index@(_Z3dotPKdS0_Pdm)
        /*002c*/ 	.word	0x00000000


	//----- nvinfo : EIATTR_REGCOUNT
	.align		4
.L_7:
        /*0030*/ 	.byte	0x04, 0x2f
        /*0032*/ 	.short	(.L_9 - .L_8)
	.align		4
.L_8:
        /*0034*/ 	.word	index@(_Z4gemvdPKdS0_dPdmm)
        /*0038*/ 	.word	0x00000020


	//----- nvinfo : EIATTR_FRAME_SIZE
	.align		4
.L_9:
        /*003c*/ 	.byte	0x04, 0x11
        /*003e*/ 	.short	(.L_11 - .L_10)
	.align		4
.L_10:
        /*0040*/ 	.word	index@(_Z4gemvdPKdS0_dPdmm)
        /*0044*/ 	.word	0x00000000


	//----- nvinfo : EIATTR_REGCOUNT
	.align		4
.L_11:
        /*0048*/ 	.byte	0x04, 0x2f
        /*004a*/ 	.short	(.L_13 - .L_12)
	.align		4
.L_12:
        /*004c*/ 	.word	index@(_Z5axpbydPKddPdm)
        /*0050*/ 	.word	0x0000000c


	//----- nvinfo : EIATTR_FRAME_SIZE
	.align		4
.L_13:
        /*0054*/ 	.byte	0x04, 0x11
        /*0056*/ 	.short	(.L_15 - .L_14)
	.align		4
.L_14:
        /*0058*/ 	.word	index@(_Z5axpbydPKddPdm)
        /*005c*/ 	.word	0x00000000


	//----- nvinfo : EIATTR_MIN_STACK_SIZE
	.align		4
.L_15:
        /*0060*/ 	.byte	0x04, 0x12
        /*0062*/ 	.short	(.L_17 - .L_16)
	.align		4
.L_16:
        /*0064*/ 	.word	index@(_Z5axpbydPKddPdm)
        /*0068*/ 	.word	0x00000000


	//----- nvinfo : EIATTR_MIN_STACK_SIZE
	.align		4
.L_17:
        /*006c*/ 	.byte	0x04, 0x12
        /*006e*/ 	.short	(.L_19 - .L_18)
	.align		4
.L_18:
        /*0070*/ 	.word	index@(_Z4gemvdPKdS0_dPdmm)
        /*0074*/ 	.word	0x00000000


	//----- nvinfo : EIATTR_MIN_STACK_SIZE
	.align		4
.L_19:
        /*0078*/ 	.byte	0x04, 0x12
        /*007a*/ 	.short	(.L_21 - .L_20)
	.align		4
.L_20:
        /*007c*/ 	.word	index@(_Z3dotPKdS0_Pdm)
        /*0080*/ 	.word	0x00000000


	//----- nvinfo : EIATTR_MIN_STACK_SIZE
	.align		4
.L_21:
        /*0084*/ 	.byte	0x04, 0x12
        /*0086*/ 	.short	(.L_23 - .L_22)
	.align		4
.L_22:
        /*0088*/ 	.word	index@(_Z14initializationPdS_S_S_m)
        /*008c*/ 	.word	0x00000000
.L_23:


//--------------------- .nv.compat                --------------------------
	.section	.nv.compat,"",@"SHT_CUDA_COMPAT_INFO"
	.align	4
        /*0000*/ 	.byte	0x02, 0x09, 0x00, 0x00, 0x02, 0x02, 0x01, 0x00, 0x02, 0x05, 0x05, 0x00, 0x03, 0x07, 0x01, 0x01
        /*0010*/ 	.byte	0x02, 0x03, 0x00, 0x00, 0x02, 0x06, 0x01, 0x00, 0x04, 0x0b, 0x08, 0x00, 0x01, 0x00, 0x00, 0x00
        /*0020*/ 	.byte	0x00, 0x00, 0x00, 0x00


//--------------------- .nv.info._Z5axpbydPKddPdm --------------------------
	.section	.nv.info._Z5axpbydPKddPdm,"",@"SHT_CUDA_INFO"
	.sectionflags	@""
	.align	4


	//----- nvinfo : EIATTR_CUDA_API_VERSION
	.align		4
        /*0000*/ 	.byte	0x04, 0x37
        /*0002*/ 	.short	(.L_25 - .L_24)
.L_24:
        /*0004*/ 	.word	0x00000082


	//----- nvinfo : EIATTR_KPARAM_INFO
	.align		4
.L_25:
        /*0008*/ 	.byte	0x04, 0x17
        /*000a*/ 	.short	(.L_27 - .L_26)
.L_26:
        /*000c*/ 	.word	0x00000000
        /*0010*/ 	.short	0x0004
        /*0012*/ 	.short	0x0020
        /*0014*/ 	.byte	0x00, 0xf0, 0x21, 0x00


	//----- nvinfo : EIATTR_KPARAM_INFO
	.align		4
.L_27:
        /*0018*/ 	.byte	0x04, 0x17
        /*001a*/ 	.short	(.L_29 - .L_28)
.L_28:
        /*001c*/ 	.word	0x00000000
        /*0020*/ 	.short	0x0003
        /*0022*/ 	.short	0x0018
        /*0024*/ 	.byte	0x00, 0xf5, 0x21, 0x00


	//----- nvinfo : EIATTR_KPARAM_INFO
	.align		4
.L_29:
        /*0028*/ 	.byte	0x04, 0x17
        /*002a*/ 	.short	(.L_31 - .L_30)
.L_30:
        /*002c*/ 	.word	0x00000000
        /*0030*/ 	.short	0x0002
        /*0032*/ 	.short	0x0010
        /*0034*/ 	.byte	0x00, 0xf0, 0x21, 0x00


	//----- nvinfo : EIATTR_KPARAM_INFO
	.align		4
.L_31:
        /*0038*/ 	.byte	0x04, 0x17
        /*003a*/ 	.short	(.L_33 - .L_32)
.L_32:
        /*003c*/ 	.word	0x00000000
        /*0040*/ 	.short	0x0001
        /*0042*/ 	.short	0x0008
        /*0044*/ 	.byte	0x00, 0xf5, 0x21, 0x00


	//----- nvinfo : EIATTR_KPARAM_INFO
	.align		4
.L_33:
        /*0048*/ 	.byte	0x04, 0x17
        /*004a*/ 	.short	(.L_35 - .L_34)
.L_34:
        /*004c*/ 	.word	0x00000000
        /*0050*/ 	.short	0x0000
        /*0052*/ 	.short	0x0000
        /*0054*/ 	.byte	0x00, 0xf0, 0x21, 0x00


	//----- nvinfo : EIATTR_SPARSE_MMA_MASK
	.align		4
.L_35:
        /*0058*/ 	.byte	0x03, 0x50
        /*005a*/ 	.short	0x0000


	//----- nvinfo : EIATTR_MAXREG_COUNT
	.align		4
        /*005c*/ 	.byte	0x03, 0x1b
        /*005e*/ 	.short	0x00ff


	//----- nvinfo : EIATTR_MERCURY_ISA_VERSION
	.align		4
        /*0060*/ 	.byte	0x03, 0x5f
        /*0062*/ 	.short	0x0101


	//----- nvinfo : EIATTR_VRC_CTA_INIT_COUNT
	.align		4
        /*0064*/ 	.byte	0x02, 0x4a
	.zero		1
	.zero		1


	//----- nvinfo : EIATTR_EXIT_INSTR_OFFSETS
	.align		4
        /*0068*/ 	.byte	0x04, 0x1c
        /*006a*/ 	.short	(.L_37 - .L_36)


	//   ....[0]....
.L_36:
        /*006c*/ 	.word	0x00000090


	//   ....[1]....
        /*0070*/ 	.word	0x000001a0


	//----- nvinfo : EIATTR_CBANK_PARAM_SIZE
	.align		4
.L_37:
        /*0074*/ 	.byte	0x03, 0x19
        /*0076*/ 	.short	0x0028


	//----- nvinfo : EIATTR_PARAM_CBANK
	.align		4
        /*0078*/ 	.byte	0x04, 0x0a
        /*007a*/ 	.short	(.L_39 - .L_38)
	.align		4
.L_38:
        /*007c*/ 	.word	index@(.nv.constant0._Z5axpbydPKddPdm)
        /*0080*/ 	.short	0x0380
        /*0082*/ 	.short	0x0028


	//----- nvinfo : EIATTR_SW_WAR
	.align		4
.L_39:
        /*0084*/ 	.byte	0x04, 0x36
        /*0086*/ 	.short	(.L_41 - .L_40)
.L_40:
        /*0088*/ 	.word	0x00000008
.L_41:


//--------------------- .nv.info._Z4gemvdPKdS0_dPdmm --------------------------
	.section	.nv.info._Z4gemvdPKdS0_dPdmm,"",@"SHT_CUDA_INFO"
	.sectionflags	@""
	.align	4


	//----- nvinfo : EIATTR_CUDA_API_VERSION
	.align		4
        /*0000*/ 	.byte	0x04, 0x37
        /*0002*/ 	.short	(.L_43 - .L_42)
.L_42:
        /*0004*/ 	.word	0x00000082


	//----- nvinfo : EIATTR_KPARAM_INFO
	.align		4
.L_43:
        /*0008*/ 	.byte	0x04, 0x17
        /*000a*/ 	.short	(.L_45 - .L_44)
.L_44:
        /*000c*/ 	.word	0x00000000
        /*0010*/ 	.short	0x0006
        /*0012*/ 	.short	0x0030
        /*0014*/ 	.byte	0x00, 0xf0, 0x21, 0x00


	//----- nvinfo : EIATTR_KPARAM_INFO
	.align		4
.L_45:
        /*0018*/ 	.byte	0x04, 0x17
        /*001a*/ 	.short	(.L_47 - .L_46)
.L_46:
        /*001c*/ 	.word	0x00000000
        /*0020*/ 	.short	0x0005
        /*0022*/ 	.short	0x0028
        /*0024*/ 	.byte	0x00, 0xf0, 0x21, 0x00


	//----- nvinfo : EIATTR_KPARAM_INFO
	.align		4
.L_47:
        /*0028*/ 	.byte	0x04, 0x17
        /*002a*/ 	.short	(.L_49 - .L_48)
.L_48:
        /*002c*/ 	.word	0x00000000
        /*0030*/ 	.short	0x0004
        /*0032*/ 	.short	0x0020
        /*0034*/ 	.byte	0x00, 0xf5, 0x21, 0x00


	//----- nvinfo : EIATTR_KPARAM_INFO
	.align		4
.L_49:
        /*0038*/ 	.byte	0x04, 0x17
        /*003a*/ 	.short	(.L_51 - .L_50)
.L_50:
        /*003c*/ 	.word	0x00000000
        /*0040*/ 	.short	0x0003
        /*0042*/ 	.short	0x0018
        /*0044*/ 	.byte	0x00, 0xf0, 0x21, 0x00


	//----- nvinfo : EIATTR_KPARAM_INFO
	.align		4
.L_51:
        /*0048*/ 	.byte	0x04, 0x17
        /*004a*/ 	.short	(.L_53 - .L_52)
.L_52:
        /*004c*/ 	.word	0x00000000
        /*0050*/ 	.short	0x0002
        /*0052*/ 	.short	0x0010
        /*0054*/ 	.byte	0x00, 0xf5, 0x21, 0x00


	//----- nvinfo : EIATTR_KPARAM_INFO
	.align		4
.L_53:
        /*0058*/ 	.byte	0x04, 0x17
        /*005a*/ 	.short	(.L_55 - .L_54)
.L_54:
        /*005c*/ 	.word	0x00000000
        /*0060*/ 	.short	0x0001
        /*0062*/ 	.short	0x0008
        /*0064*/ 	.byte	0x00, 0xf5, 0x21, 0x00


	//----- nvinfo : EIATTR_KPARAM_INFO
	.align		4
.L_55:
        /*0068*/ 	.byte	0x04, 0x17
        /*006a*/ 	.short	(.L_57 - .L_56)
.L_56:
        /*006c*/ 	.word	0x00000000
        /*0070*/ 	.short	0x0000
        /*0072*/ 	.short	0x0000
        /*0074*/ 	.byte	0x00, 0xf0, 0x21, 0x00


	//----- nvinfo : EIATTR_SPARSE_MMA_MASK
	.align		4
.L_57:
        /*0078*/ 	.byte	0x03, 0x50
        /*007a*/ 	.short	0x0000


	//----- nvinfo : EIATTR_MAXREG_COUNT
	.align		4
        /*007c*/ 	.byte	0x03, 0x1b
        /*007e*/ 	.short	0x00ff


	//----- nvinfo : EIATTR_MERCURY_ISA_VERSION
	.align		4
        /*0080*/ 	.byte	0x03, 0x5f
        /*0082*/ 	.short	0x0101


	//----- nvinfo : EIATTR_VRC_CTA_INIT_COUNT
	.align		4
        /*0084*/ 	.byte	0x02, 0x4a
	.zero		1
	.zero		1


	//----- nvinfo : EIATTR_EXIT_INSTR_OFFSETS
	.align		4
        /*0088*/ 	.byte	0x04, 0x1c
        /*008a*/ 	.short	(.L_59 - .L_58)


	//   ....[0]....
.L_58:
        /*008c*/ 	.word	0x00000090


	//   ....[1]....
        /*0090*/ 	.word	0x00000ef0


	//----- nvinfo : EIATTR_CBANK_PARAM_SIZE
	.align		4
.L_59:
        /*0094*/ 	.byte	0x03, 0x19
        /*0096*/ 	.short	0x0038


	//----- nvinfo : EIATTR_PARAM_CBANK
	.align		4
        /*0098*/ 	.byte	0x04, 0x0a
        /*009a*/ 	.short	(.L_61 - .L_60)
	.align		4
.L_60:
        /*009c*/ 	.word	index@(.nv.constant0._Z4gemvdPKdS0_dPdmm)
        /*00a0*/ 	.short	0x0380
        /*00a2*/ 	.short	0x0038


	//----- nvinfo : EIATTR_SW_WAR
	.align		4
.L_61:
        /*00a4*/ 	.byte	0x04, 0x36
        /*00a6*/ 	.short	(.L_63 - .L_62)
.L_62:
        /*00a8*/ 	.word	0x00000008
.L_63:


//--------------------- .nv.info._Z3dotPKdS0_Pdm  --------------------------
	.section	.nv.info._Z3dotPKdS0_Pdm,"",@"SHT_CUDA_INFO"
	.sectionflags	@""
	.align	4


	//----- nvinfo : EIATTR_CUDA_API_VERSION
	.align		4
        /*0000*/ 	.byte	0x04, 0x37
        /*0002*/ 	.short	(.L_65 - .L_64)
.L_64:
        /*0004*/ 	.word	0x00000082


	//----- nvinfo : EIATTR_KPARAM_INFO
	.align		4
.L_65:
        /*0008*/ 	.byte	0x04, 0x17
        /*000a*/ 	.short	(.L_67 - .L_66)
.L_66:
        /*000c*/ 	.word	0x00000000
        /*0010*/ 	.short	0x0003
        /*0012*/ 	.short	0x0018
        /*0014*/ 	.byte	0x00, 0xf0, 0x21, 0x00


	//----- nvinfo : EIATTR_KPARAM_INFO
	.align		4
.L_67:
        /*0018*/ 	.byte	0x04, 0x17
        /*001a*/ 	.short	(.L_69 - .L_68)
.L_68:
        /*001c*/ 	.word	0x00000000
        /*0020*/ 	.short	0x0002
        /*0022*/ 	.short	0x0010
        /*0024*/ 	.byte	0x00, 0xf5, 0x21, 0x00


	//----- nvinfo : EIATTR_KPARAM_INFO
	.align		4
.L_69:
        /*0028*/ 	.byte	0x04, 0x17
        /*002a*/ 	.short	(.L_71 - .L_70)
.L_70:
        /*002c*/ 	.word	0x00000000
        /*0030*/ 	.short	0x0001
        /*0032*/ 	.short	0x0008
        /*0034*/ 	.byte	0x00, 0xf5, 0x21, 0x00


	//----- nvinfo : EIATTR_KPARAM_INFO
	.align		4
.L_71:
        /*0038*/ 	.byte	0x04, 0x17
        /*003a*/ 	.short	(.L_73 - .L_72)
.L_72:
        /*003c*/ 	.word	0x00000000
        /*0040*/ 	.short	0x0000
        /*0042*/ 	.short	0x0000
        /*0044*/ 	.byte	0x00, 0xf5, 0x21, 0x00


	//----- nvinfo : EIATTR_SPARSE_MMA_MASK
	.align		4
.L_73:
        /*0048*/ 	.byte	0x03, 0x50
        /*004a*/ 	.short	0x0000


	//----- nvinfo : EIATTR_MAXREG_COUNT
	.align		4
        /*004c*/ 	.byte	0x03, 0x1b
        /*004e*/ 	.short	0x00ff


	//----- nvinfo : EIATTR_NUM_BARRIERS
	.align		4
        /*0050*/ 	.byte	0x02, 0x4c
        /*0052*/ 	.byte	0x01
	.zero		1


	//----- nvinfo : EIATTR_MERCURY_ISA_VERSION
	.align		4
        /*0054*/ 	.byte	0x03, 0x5f
        /*0056*/ 	.short	0x0101


	//----- nvinfo : EIATTR_VRC_CTA_INIT_COUNT
	.align		4
        /*0058*/ 	.byte	0x02, 0x4a
	.zero		1
	.zero		1


	//----- nvinfo : EIATTR_EXIT_INSTR_OFFSETS
	.align		4
        /*005c*/ 	.byte	0x04, 0x1c
        /*005e*/ 	.short	(.L_75 - .L_74)


	//   ....[0]....
.L_74:
        /*0060*/ 	.word	0x000005c0


	//   ....[1]....
        /*0064*/ 	.word	0x00000630


	//----- nvinfo : EIATTR_CRS_STACK_SIZE
	.align		4
.L_75:
        /*0068*/ 	.byte	0x04, 0x1e
        /*006a*/ 	.short	(.L_77 - .L_76)
.L_76:
        /*006c*/ 	.word	0x00000000


	//----- nvinfo : EIATTR_CBANK_PARAM_SIZE
	.align		4
.L_77:
        /*0070*/ 	.byte	0x03, 0x19
        /*0072*/ 	.short	0x0020


	//----- nvinfo : EIATTR_PARAM_CBANK
	.align		4
        /*0074*/ 	.byte	0x04, 0x0a
        /*0076*/ 	.short	(.L_79 - .L_78)
	.align		4
.L_78:
        /*0078*/ 	.word	index@(.nv.constant0._Z3dotPKdS0_Pdm)
        /*007c*/ 	.short	0x0380
        /*007e*/ 	.short	0x0020


	//----- nvinfo : EIATTR_SW_WAR
	.align		4
.L_79:
        /*0080*/ 	.byte	0x04, 0x36
        /*0082*/ 	.short	(.L_81 - .L_80)
.L_80:
        /*0084*/ 	.word	0x00000008
.L_81:


//--------------------- .nv.info._Z14initializationPdS_S_S_m --------------------------
	.section	.nv.info._Z14initializationPdS_S_S_m,"",@"SHT_CUDA_INFO"
	.sectionflags	@""
	.align	4


	//----- nvinfo : EIATTR_CUDA_API_VERSION
	.align		4
        /*0000*/ 	.byte	0x04, 0x37
        /*0002*/ 	.short	(.L_83 - .L_82)
.L_82:
        /*0004*/ 	.word	0x00000082


	//----- nvinfo : EIATTR_KPARAM_INFO
	.align		4
.L_83:
        /*0008*/ 	.byte	0x04, 0x17
        /*000a*/ 	.short	(.L_85 - .L_84)
.L_84:
        /*000c*/ 	.word	0x00000000
        /*0010*/ 	.short	0x0004
        /*0012*/ 	.short	0x0020
        /*0014*/ 	.byte	0x00, 0xf0, 0x21, 0x00


	//----- nvinfo : EIATTR_KPARAM_INFO
	.align		4
.L_85:
        /*0018*/ 	.byte	0x04, 0x17
        /*001a*/ 	.short	(.L_87 - .L_86)
.L_86:
        /*001c*/ 	.word	0x00000000
        /*0020*/ 	.short	0x0003
        /*0022*/ 	.short	0x0018
        /*0024*/ 	.byte	0x00, 0xf5, 0x21, 0x00


	//----- nvinfo : EIATTR_KPARAM_INFO
	.align		4
.L_87:
        /*0028*/ 	.byte	0x04, 0x17
        /*002a*/ 	.short	(.L_89 - .L_88)
.L_88:
        /*002c*/ 	.word	0x00000000
        /*0030*/ 	.short	0x0002
        /*0032*/ 	.short	0x0010
        /*0034*/ 	.byte	0x00, 0xf5, 0x21, 0x00


	//----- nvinfo : EIATTR_KPARAM_INFO
	.align		4
.L_89:
        /*0038*/ 	.byte	0x04, 0x17
        /*003a*/ 	.short	(.L_91 - .L_90)
.L_90:
        /*003c*/ 	.word	0x00000000
        /*0040*/ 	.short	0x0001
        /*0042*/ 	.short	0x0008
        /*0044*/ 	.byte	0x00, 0xf5, 0x21, 0x00


	//----- nvinfo : EIATTR_KPARAM_INFO
	.align		4
.L_91:
        /*0048*/ 	.byte	0x04, 0x17
        /*004a*/ 	.short	(.L_93 - .L_92)
.L_92:
        /*004c*/ 	.word	0x00000000
        /*0050*/ 	.short	0x0000
        /*0052*/ 	.short	0x0000
        /*0054*/ 	.byte	0x00, 0xf5, 0x21, 0x00


	//----- nvinfo : EIATTR_SPARSE_MMA_MASK
	.align		4
.L_93:
        /*0058*/ 	.byte	0x03, 0x50
        /*005a*/ 	.short	0x0000


	//----- nvinfo : EIATTR_MAXREG_COUNT
	.align		4
        /*005c*/ 	.byte	0x03, 0x1b
        /*005e*/ 	.short	0x00ff


	//----- nvinfo : EIATTR_MERCURY_ISA_VERSION
	.align		4
        /*0060*/ 	.byte	0x03, 0x5f
        /*0062*/ 	.short	0x0101


	//----- nvinfo : EIATTR_VRC_CTA_INIT_COUNT
	.align		4
        /*0064*/ 	.byte	0x02, 0x4a
	.zero		1
	.zero		1


	//----- nvinfo : EIATTR_EXIT_INSTR_OFFSETS
	.align		4
        /*0068*/ 	.byte	0x04, 0x1c
        /*006a*/ 	.short	(.L_95 - .L_94)


	//   ....[0]....
.L_94:
        /*006c*/ 	.word	0x00000090


	//   ....[1]....
        /*0070*/ 	.word	0x000001b0


	//----- nvinfo : EIATTR_CBANK_PARAM_SIZE
	.align		4
.L_95:
        /*0074*/ 	.byte	0x03, 0x19
        /*0076*/ 	.short	0x0028


	//----- nvinfo : EIATTR_PARAM_CBANK
	.align		4
        /*0078*/ 	.byte	0x04, 0x0a
        /*007a*/ 	.short	(.L_97 - .L_96)
	.align		4
.L_96:
        /*007c*/ 	.word	index@(.nv.constant0._Z14initializationPdS_S_S_m)
        /*0080*/ 	.short	0x0380
        /*0082*/ 	.short	0x0028


	//----- nvinfo : EIATTR_SW_WAR
	.align		4
.L_97:
        /*0084*/ 	.byte	0x04, 0x36
        /*0086*/ 	.short	(.L_99 - .L_98)
.L_98:
        /*0088*/ 	.word	0x00000008
.L_99:


//--------------------- .nv.callgraph             --------------------------
	.section	.nv.callgraph,"",@"SHT_CUDA_CALLGRAPH"
	.align	4
	.sectionentsize	8
	.align		4
        /*0000*/ 	.word	0x00000000
	.align		4
        /*0004*/ 	.word	0xffffffff
	.align		4
        /*0008*/ 	.word	0x00000000
	.align		4
        /*000c*/ 	.word	0xfffffffe
	.align		4
        /*0010*/ 	.word	0x00000000
	.align		4
        /*0014*/ 	.word	0xfffffffd
	.align		4
        /*0018*/ 	.word	0x00000000
	.align		4
        /*001c*/ 	.word	0xfffffffc


//--------------------- .text._Z5axpbydPKddPdm    --------------------------
	.section	.text._Z5axpbydPKddPdm,"ax",@progbits
	.align	128
        .global         _Z5axpbydPKddPdm
        .type           _Z5axpbydPKddPdm,@function
        .size           _Z5axpbydPKddPdm,(.L_x_11 - _Z5axpbydPKddPdm)
        .other          _Z5axpbydPKddPdm,@"STO_CUDA_ENTRY STV_DEFAULT"
_Z5axpbydPKddPdm:
.text._Z5axpbydPKddPdm:
[----:B------:R-:W-:Y:S01]  /*0000*/  LDC R1, c[0x0][0x37c] ;  /* 0x0000df00ff017b82 */ /* 0x000fe20000000800 */
[----:B------:R-:W0:Y:S07]  /*0010*/  S2R R3, SR_TID.X ;  /* 0x0000000000037919 */ /* 0x000e2e0000002100 */
[----:B------:R-:W0:Y:S01]  /*0020*/  S2UR UR4, SR_CTAID.X ;  /* 0x00000000000479c3 */ /* 0x000e220000002500 */
[----:B------:R-:W1:Y:S07]  /*0030*/  LDCU.64 UR6, c[0x0][0x3a0] ;  /* 0x00007400ff0677ac */ /* 0x000e6e0008000a00 */
[----:B------:R-:W0:Y:S02]  /*0040*/  LDC R0, c[0x0][0x360] ;  /* 0x0000d800ff007b82 */ /* 0x000e240000000800 */
[----:B0-----:R-:W-:-:S05]  /*0050*/  IMAD R0, R0, UR4, R3 ;  /* 0x0000000400007c24 */ /* 0x001fca000f8e0203 */
[----:B-1----:R-:W-:Y:S02]  /*0060*/  ISETP.GE.U32.AND P0, PT, R0, UR6, PT ;  /* 0x0000000600007c0c */ /* 0x002fe4000bf06070 */
[----:B------:R-:W-:-:S04]  /*0070*/  SHF.R.S32.HI R3, RZ, 0x1f, R0 ;  /* 0x0000001fff037819 */ /* 0x000fc80000011400 */
[----:B------:R-:W-:-:S13]  /*0080*/  ISETP.GE.U32.AND.EX P0, PT, R3, UR7, PT, P0 ;  /* 0x0000000703007c0c */ /* 0x000fda000bf06100 */
[----:B------:R-:W-:Y:S05]  /*0090*/  @P0 EXIT ;  /* 0x000000000000094d */ /* 0x000fea0003800000 */
[----:B------:R-:W0:Y:S01]  /*00a0*/  LDCU.64 UR8, c[0x0][0x398] ;  /* 0x00007300ff0877ac */ /* 0x000e220008000a00 */
[C---:B------:R-:W-:Y:S01]  /*00b0*/  IMAD.SHL.U32 R8, R0.reuse, 0x8, RZ ;  /* 0x0000000800087824 */ /* 0x040fe200078e00ff */
[----:B------:R-:W-:Y:S01]  /*00c0*/  SHF.L.U64.HI R0, R0, 0x3, R3 ;  /* 0x0000000300007819 */ /* 0x000fe20000010203 */
[----:B------:R-:W1:Y:S01]  /*00d0*/  LDCU.64 UR6, c[0x0][0x388] ;  /* 0x00007100ff0677ac */ /* 0x000e620008000a00 */
[----:B------:R-:W2:Y:S02]  /*00e0*/  LDCU.64 UR4, c[0x0][0x358] ;  /* 0x00006b00ff0477ac */ /* 0x000ea40008000a00 */
[----:B0-----:R-:W-:-:S04]  /*00f0*/  IADD3 R4, P0, PT, R8, UR8, RZ ;  /* 0x0000000808047c10 */ /* 0x001fc8000ff1e0ff */
[----:B------:R-:W-:Y:S01]  /*0100*/  IADD3.X R5, PT, PT, R0, UR9, RZ, P0, !PT ;  /* 0x0000000900057c10 */ /* 0x000fe200087fe4ff */
[----:B------:R-:W0:Y:S01]  /*0110*/  LDCU.64 UR8, c[0x0][0x380] ;  /* 0x00007000ff0877ac */ /* 0x000e220008000a00 */
[----:B-1----:R-:W-:-:S03]  /*0120*/  IADD3 R8, P0, PT, R8, UR6, RZ ;  /* 0x0000000608087c10 */ /* 0x002fc6000ff1e0ff */
[----:B--2---:R-:W2:Y:S01]  /*0130*/  LDG.E.64 R6, desc[UR4][R4.64] ;  /* 0x0000000404067981 */ /* 0x004ea2000c1e1b00 */
[----:B------:R-:W-:Y:S01]  /*0140*/  IADD3.X R9, PT, PT, R0, UR7, RZ, P0, !PT ;  /* 0x0000000700097c10 */ /* 0x000fe200087fe4ff */
[----:B------:R-:W2:Y:S04]  /*0150*/  LDCU.64 UR6, c[0x0][0x390] ;  /* 0x00007200ff0677ac */ /* 0x000ea80008000a00 */
[----:B------:R-:W0:Y:S01]  /*0160*/  LDG.E.64 R2, desc[UR4][R8.64] ;  /* 0x0000000408027981 */ /* 0x000e22000c1e1b00 */
[----:B--2---:R-:W-:-:S08]  /*0170*/  DMUL R6, R6, UR6 ;  /* 0x0000000606067c28 */ /* 0x004fd00008000000 */
[----:B0-----:R-:W-:-:S07]  /*0180*/  DFMA R2, R2, UR8, R6 ;  /* 0x0000000802027c2b */ /* 0x001fce0008000006 */
[----:B------:R-:W-:Y:S01]  /*0190*/  STG.E.64 desc[UR4][R4.64], R2 ;  /* 0x0000000204007986 */ /* 0x000fe2000c101b04 */
[----:B------:R-:W-:Y:S05]  /*01a0*/  EXIT ;  /* 0x000000000000794d */ /* 0x000fea0003800000 */
.L_x_0:
[----:B------:R-:W-:-:S00]  /*01b0*/  BRA `(.L_x_0) ;  /* 0xfffffffc00fc7947 */ /* 0x000fc0000383ffff */
[----:B------:R-:W-:-:S00]  /*01c0*/  NOP ;  /* 0x0000000000007918 */ /* 0x000fc00000000000 */
        /* <DEDUP_REMOVED lines=11> */
.L_x_11:


//--------------------- .text._Z4gemvdPKdS0_dPdmm --------------------------
	.section	.text._Z4gemvdPKdS0_dPdmm,"ax",@progbits
	.align	128
        .global         _Z4gemvdPKdS0_dPdmm
        .type           _Z4gemvdPKdS0_dPdmm,@function
        .size           _Z4gemvdPKdS0_dPdmm,(.L_x_12 - _Z4gemvdPKdS0_dPdmm)
        .other          _Z4gemvdPKdS0_dPdmm,@"STO_CUDA_ENTRY STV_DEFAULT"
_Z4gemvdPKdS0_dPdmm:
.text._Z4gemvdPKdS0_dPdmm:
        /* <DEDUP_REMOVED lines=11> */
[----:B------:R-:W-:Y:S01]  /*00b0*/  CS2R R10, SRZ ;  /* 0x00000000000a7805 */ /* 0x000fe2000001ff00 */
[----:B------:R-:W1:Y:S01]  /*00c0*/  LDCU.64 UR12, c[0x0][0x358] ;  /* 0x00006b00ff0c77ac */ /* 0x000e620008000a00 */
[----:B0-----:R-:W-:-:S04]  /*00d0*/  UISETP.NE.U32.AND UP0, UPT, UR8, URZ, UPT ;  /* 0x000000ff0800728c */ /* 0x001fc8000bf05070 */
[----:B------:R-:W-:-:S09]  /*00e0*/  UISETP.NE.AND.EX UP0, UPT, UR9, URZ, UPT, UP0 ;  /* 0x000000ff0900728c */ /* 0x000fd2000bf05300 */
[----:B-1----:R-:W-:Y:S05]  /*00f0*/  BRA.U !UP0, `(.L_x_1) ;  /* 0x0000000d08607547 */ /* 0x002fea000b800000 */
[----:B------:R-:W-:Y:S02]  /*0100*/  UISETP.GE.U32.AND UP1, UPT, UR8, 0x10, UPT ;  /* 0x000000100800788c */ /* 0x000fe4000bf26070 */
[----:B------:R-:W-:Y:S01]  /*0110*/  IMAD R3, R17, UR8, RZ ;  /* 0x0000000811037c24 */ /* 0x000fe2000f8e02ff */
[----:B------:R-:W-:Y:S02]  /*0120*/  ULOP3.LUT UR10, UR8, 0xf, URZ, 0xc0, !UPT ;  /* 0x0000000f080a7892 */ /* 0x000fe4000f8ec0ff */
[C---:B------:R-:W-:Y:S01]  /*0130*/  IMAD.WIDE.U32 R4, R0.reuse, UR8, RZ ;  /* 0x0000000800047c25 */ /* 0x040fe2000f8e00ff */
[----:B------:R-:W-:Y:S01]  /*0140*/  UISETP.GE.U32.AND.EX UP1, UPT, UR9, URZ, UPT, UP1 ;  /* 0x000000ff0900728c */ /* 0x000fe2000bf26110 */
[----:B------:R-:W-:Y:S01]  /*0150*/  CS2R R10, SRZ ;  /* 0x00000000000a7805 */ /* 0x000fe2000001ff00 */
[----:B------:R-:W-:Y:S01]  /*0160*/  UISETP.NE.U32.AND UP0, UPT, UR10, URZ, UPT ;  /* 0x000000ff0a00728c */ /* 0x000fe2000bf05070 */
[----:B------:R-:W-:Y:S01]  /*0170*/  IMAD R3, R0, UR9, R3 ;  /* 0x0000000900037c24 */ /* 0x000fe2000f8e0203 */
[----:B------:R-:W-:Y:S01]  /*0180*/  UMOV UR5, URZ ;  /* 0x000000ff00057c82 */ /* 0x000fe20008000000 */
[----:B------:R-:W-:Y:S01]  /*0190*/  UMOV UR6, URZ ;  /* 0x000000ff00067c82 */ /* 0x000fe20008000000 */
[----:B------:R-:W-:Y:S01]  /*01a0*/  UISETP.NE.AND.EX UP0, UPT, URZ, URZ, UPT, UP0 ;  /* 0x000000ffff00728c */ /* 0x000fe2000bf05300 */
[----:B------:R-:W-:-:S02]  /*01b0*/  IMAD.IADD R19, R5, 0x1, R3 ;  /* 0x0000000105137824 */ /* 0x000fc400078e0203 */
[----:B------:R-:W-:Y:S08]  /*01c0*/  BRA.U !UP1, `(.L_x_2) ;  /* 0x0000000509647547 */ /* 0x000ff0000b800000 */
[----:B------:R-:W0:Y:S01]  /*01d0*/  LDCU.64 UR4, c[0x0][0x390] ;  /* 0x00007200ff0477ac */ /* 0x000e220008000a00 */
[----:B------:R-:W-:Y:S01]  /*01e0*/  CS2R R10, SRZ ;  /* 0x00000000000a7805 */ /* 0x000fe2000001ff00 */
[----:B------:R-:W1:Y:S01]  /*01f0*/  LDCU.64 UR14, c[0x0][0x388] ;  /* 0x00007100ff0e77ac */ /* 0x000e620008000a00 */
[----:B------:R-:W2:Y:S01]  /*0200*/  LDCU UR6, c[0x0][0x3b4] ;  /* 0x00007680ff0677ac */ /* 0x000ea20008000800 */
[----:B------:R-:W3:Y:S01]  /*0210*/  LDCU.64 UR16, c[0x0][0x380] ;  /* 0x00007000ff1077ac */ /* 0x000ee20008000a00 */
[----:B0-----:R-:W-:Y:S01]  /*0220*/  UIADD3 UR4, UP1, UPT, UR4, 0x40, URZ ;  /* 0x0000004004047890 */ /* 0x001fe2000ff3e0ff */
[----:B-1----:R-:W-:-:S03]  /*0230*/  LEA R2, P0, R4, UR14, 0x3 ;  /* 0x0000000e04027c11 */ /* 0x002fc6000f8018ff */
[----:B------:R-:W-:Y:S02]  /*0240*/  UIADD3.X UR7, UPT, UPT, URZ, UR5, URZ, UP1, !UPT ;  /* 0x00000005ff077290 */ /* 0x000fe40008ffe4ff */
[----:B------:R-:W-:Y:S01]  /*0250*/  IMAD.U32 R6, RZ, RZ, UR4 ;  /* 0x00000004ff067e24 */ /* 0x000fe2000f8e00ff */
[----:B------:R-:W-:Y:S01]  /*0260*/  ULOP3.LUT UR5, UR8, 0xfffffff0, URZ, 0xc0, !UPT ;  /* 0xfffffff008057892 */ /* 0x000fe2000f8ec0ff */
[----:B------:R-:W-:Y:S02]  /*0270*/  IADD3 R2, P1, PT, R2, 0x40, RZ ;  /* 0x0000004002027810 */ /* 0x000fe40007f3e0ff */
[----:B------:R-:W-:Y:S01]  /*0280*/  LEA.HI.X R3, R4, UR15, R19, 0x3, P0 ;  /* 0x0000000f04037c11 */ /* 0x000fe200080f1c13 */
[----:B------:R-:W-:Y:S01]  /*0290*/  IMAD.U32 R7, RZ, RZ, UR7 ;  /* 0x00000007ff077e24 */ /* 0x000fe2000f8e00ff */
[----:B--2---:R-:W-:Y:S02]  /*02a0*/  UMOV UR7, UR6 ;  /* 0x0000000600077c82 */ /* 0x004fe40008000000 */
[----:B------:R-:W-:Y:S01]  /*02b0*/  UMOV UR4, UR5 ;  /* 0x0000000500047c82 */ /* 0x000fe20008000000 */
[----:B---3--:R-:W-:-:S07]  /*02c0*/  IMAD.X R3, RZ, RZ, R3, P1 ;  /* 0x000000ffff037224 */ /* 0x008fce00008e0603 */
.L_x_3:
[----:B------:R-:W2:Y:S04]  /*02d0*/  LDG.E.64 R8, desc[UR12][R2.64+-0x40] ;  /* 0xffffc00c02087981 */ /* 0x000ea8000c1e1b00 */
[----:B------:R-:W3:Y:S04]  /*02e0*/  LDG.E.64 R24, desc[UR12][R6.64+-0x40] ;  /* 0xffffc00c06187981 */ /* 0x000ee8000c1e1b00 */
[----:B------:R-:W4:Y:S04]  /*02f0*/  LDG.E.64 R12, desc[UR12][R2.64+-0x38] ;  /* 0xffffc80c020c7981 */ /* 0x000f28000c1e1b00 */
[----:B------:R-:W5:Y:S04]  /*0300*/  LDG.E.64 R14, desc[UR12][R6.64+-0x38] ;  /* 0xffffc80c060e7981 */ /* 0x000f68000c1e1b00 */
[----:B------:R-:W5:Y:S04]  /*0310*/  LDG.E.64 R20, desc[UR12][R2.64+-0x30] ;  /* 0xffffd00c02147981 */ /* 0x000f68000c1e1b00 */
[----:B------:R-:W5:Y:S01]  /*0320*/  LDG.E.64 R22, desc[UR12][R6.64+-0x30] ;  /* 0xffffd00c06167981 */ /* 0x000f62000c1e1b00 */
[----:B--2---:R-:W-:-:S03]  /*0330*/  DMUL R26, R8, UR16 ;  /* 0x00000010081a7c28 */ /* 0x004fc60008000000 */
[----:B------:R-:W2:Y:S05]  /*0340*/  LDG.E.64 R8, desc[UR12][R2.64+-0x28] ;  /* 0xffffd80c02087981 */ /* 0x000eaa000c1e1b00 */
[----:B---3--:R-:W-:Y:S01]  /*0350*/  DFMA R24, R26, R24, R10 ;  /* 0x000000181a18722b */ /* 0x008fe2000000000a */
[----:B------:R-:W3:Y:S01]  /*0360*/  LDG.E.64 R10, desc[UR12][R6.64+-0x28] ;  /* 0xffffd80c060a7981 */ /* 0x000ee2000c1e1b00 */
[----:B----4-:R-:W-:-:S03]  /*0370*/  DMUL R26, R12, UR16 ;  /* 0x000000100c1a7c28 */ /* 0x010fc60008000000 */
[----:B------:R-:W4:Y:S05]  /*0380*/  LDG.E.64 R12, desc[UR12][R2.64+-0x20] ;  /* 0xffffe00c020c7981 */ /* 0x000f2a000c1e1b00 */
[----:B-----5:R-:W-:Y:S01]  /*0390*/  DFMA R24, R26, R14, R24 ;  /* 0x0000000e1a18722b */ /* 0x020fe20000000018 */
[----:B------:R-:W5:Y:S01]  /*03a0*/  LDG.E.64 R14, desc[UR12][R6.64+-0x20] ;  /* 0xffffe00c060e7981 */ /* 0x000f62000c1e1b00 */
[----:B------:R-:W-:-:S03]  /*03b0*/  DMUL R26, R20, UR16 ;  /* 0x00000010141a7c28 */ /* 0x000fc60008000000 */
[----:B------:R-:W5:Y:S05]  /*03c0*/  LDG.E.64 R20, desc[UR12][R2.64+-0x18] ;  /* 0xffffe80c02147981 */ /* 0x000f6a000c1e1b00 */
[----:B------:R-:W-:Y:S01]  /*03d0*/  DFMA R24, R26, R22, R24 ;  /* 0x000000161a18722b */ /* 0x000fe20000000018 */
        /* <DEDUP_REMOVED lines=38> */
[----:B------:R0:W2:Y:S05]  /*0640*/  LDG.E.64 R8, desc[UR12][R2.64+0x38] ;  /* 0x0000380c02087981 */ /* 0x0000aa000c1e1b00 */
[----:B---3--:R-:W-:Y:S01]  /*0650*/  DFMA R24, R26, R10, R24 ;  /* 0x0000000a1a18722b */ /* 0x008fe20000000018 */
[----:B------:R1:W3:Y:S01]  /*0660*/  LDG.E.64 R10, desc[UR12][R6.64+0x38] ;  /* 0x0000380c060a7981 */ /* 0x0002e2000c1e1b00 */
[----:B------:R-:W-:Y:S01]  /*0670*/  UIADD3 UR4, UP1, UPT, UR4, -0x10, URZ ;  /* 0xfffffff004047890 */ /* 0x000fe2000ff3e0ff */
[----:B----4-:R-:W-:Y:S01]  /*0680*/  DMUL R12, R12, UR16 ;  /* 0x000000100c0c7c28 */ /* 0x010fe20008000000 */
[----:B0-----:R-:W-:Y:S02]  /*0690*/  IADD3 R2, P0, PT, R2, 0x80, RZ ;  /* 0x0000008002027810 */ /* 0x001fe40007f1e0ff */
[----:B------:R-:W-:-:S02]  /*06a0*/  UIADD3.X UR7, UPT, UPT, UR7, -0x1, URZ, UP1, !UPT ;  /* 0xffffffff07077890 */ /* 0x000fc40008ffe4ff */
[----:B------:R-:W-:Y:S01]  /*06b0*/  UISETP.NE.U32.AND UP1, UPT, UR4, URZ, UPT ;  /* 0x000000ff0400728c */ /* 0x000fe2000bf25070 */
[----:B------:R-:W-:Y:S02]  /*06c0*/  IMAD.X R3, RZ, RZ, R3, P0 ;  /* 0x000000ffff037224 */ /* 0x000fe400000e0603 */
[----:B-----5:R-:W-:Y:S01]  /*06d0*/  DFMA R12, R12, R14, R24 ;  /* 0x0000000e0c0c722b */ /* 0x020fe20000000018 */
[----:B------:R-:W-:Y:S01]  /*06e0*/  UISETP.NE.AND.EX UP1, UPT, UR7, URZ, UPT, UP1 ;  /* 0x000000ff0700728c */ /* 0x000fe2000bf25310 */
[----:B-1----:R-:W-:Y:S01]  /*06f0*/  IADD3 R6, P1, PT, R6, 0x80, RZ ;  /* 0x0000008006067810 */ /* 0x002fe20007f3e0ff */
[----:B------:R-:W-:-:S04]  /*0700*/  DMUL R20, R20, UR16 ;  /* 0x0000001014147c28 */ /* 0x000fc80008000000 */
[----:B------:R-:W-:-:S04]  /*0710*/  IMAD.X R7, RZ, RZ, R7, P1 ;  /* 0x000000ffff077224 */ /* 0x000fc800008e0607 */
[----:B------:R-:W-:Y:S02]  /*0720*/  DFMA R12, R20, R22, R12 ;  /* 0x00000016140c722b */ /* 0x000fe4000000000c */
[----:B--2---:R-:W-:-:S08]  /*0730*/  DMUL R8, R8, UR16 ;  /* 0x0000001008087c28 */ /* 0x004fd00008000000 */
[----:B---3--:R-:W-:Y:S01]  /*0740*/  DFMA R10, R8, R10, R12 ;  /* 0x0000000a080a722b */ /* 0x008fe2000000000c */
[----:B------:R-:W-:Y:S10]  /*0750*/  BRA.U UP1, `(.L_x_3) ;  /* 0xfffffff901dc7547 */ /* 0x000ff4000b83ffff */
.L_x_2:
[----:B------:R-:W-:Y:S05]  /*0760*/  BRA.U !UP0, `(.L_x_1) ;  /* 0x0000000508c47547 */ /* 0x000fea000b800000 */
[----:B------:R-:W-:Y:S02]  /*0770*/  UISETP.GE.U32.AND UP1, UPT, UR10, 0x8, UPT ;  /* 0x000000080a00788c */ /* 0x000fe4000bf26070 */
[----:B------:R-:W-:Y:S02]  /*0780*/  ULOP3.LUT UR9, UR8, 0x7, URZ, 0xc0, !UPT ;  /* 0x0000000708097892 */ /* 0x000fe4000f8ec0ff */
[----:B------:R-:W-:Y:S02]  /*0790*/  UISETP.GE.U32.AND.EX UP1, UPT, URZ, URZ, UPT, UP1 ;  /* 0x000000ffff00728c */ /* 0x000fe4000bf26110 */
[----:B------:R-:W-:-:S04]  /*07a0*/  UISETP.NE.U32.AND UP0, UPT, UR9, URZ, UPT ;  /* 0x000000ff0900728c */ /* 0x000fc8000bf05070 */
[----:B------:R-:W-:-:S03]  /*07b0*/  UISETP.NE.AND.EX UP0, UPT, URZ, URZ, UPT, UP0 ;  /* 0x000000ffff00728c */ /* 0x000fc6000bf05300 */
[----:B------:R-:W-:Y:S08]  /*07c0*/  BRA.U !UP1, `(.L_x_4) ;  /* 0x0000000109b47547 */ /* 0x000ff0000b800000 */
[----:B------:R-:W0:Y:S01]  /*07d0*/  LDCU.64 UR14, c[0x0][0x388] ;  /* 0x00007100ff0e77ac */ /* 0x000e220008000a00 */
[----:B------:R-:W-:Y:S01]  /*07e0*/  IADD3 R2, P0, PT, R4, UR5, RZ ;  /* 0x0000000504027c10 */ /* 0x000fe2000ff1e0ff */
[----:B------:R-:W1:Y:S03]  /*07f0*/  LDCU.64 UR10, c[0x0][0x390] ;  /* 0x00007200ff0a77ac */ /* 0x000e660008000a00 */
[----:B------:R-:W-:Y:S02]  /*0800*/  IADD3.X R3, PT, PT, R19, UR6, RZ, P0, !PT ;  /* 0x0000000613037c10 */ /* 0x000fe400087fe4ff */
[----:B0-----:R-:W-:Y:S01]  /*0810*/  LEA R6, P0, R2, UR14, 0x3 ;  /* 0x0000000e02067c11 */ /* 0x001fe2000f8018ff */
[----:B-1----:R-:W-:-:S03]  /*0820*/  ULEA UR4, UP1, UR5, UR10, 0x3 ;  /* 0x0000000a05047291 */ /* 0x002fc6000f8218ff */
[----:B------:R-:W-:Y:S01]  /*0830*/  LEA.HI.X R7, R2, UR15, R3, 0x3, P0 ;  /* 0x0000000f02077c11 */ /* 0x000fe200080f1c03 */
[----:B------:R-:W-:-:S04]  /*0840*/  ULEA.HI.X UR7, UR5, UR11, UR6, 0x3, UP1 ;  /* 0x0000000b05077291 */ /* 0x000fc800088f1c06 */
[----:B------:R-:W2:Y:S01]  /*0850*/  LDG.E.64 R12, desc[UR12][R6.64] ;  /* 0x0000000c060c7981 */ /* 0x000ea2000c1e1b00 */
[----:B------:R-:W-:Y:S01]  /*0860*/  IMAD.U32 R2, RZ, RZ, UR4 ;  /* 0x00000004ff027e24 */ /* 0x000fe2000f8e00ff */
[----:B------:R-:W2:Y:S01]  /*0870*/  LDCU.64 UR10, c[0x0][0x380] ;  /* 0x00007000ff0a77ac */ /* 0x000ea20008000a00 */
[----:B------:R-:W-:Y:S01]  /*0880*/  IMAD.U32 R3, RZ, RZ, UR7 ;  /* 0x00000007ff037e24 */ /* 0x000fe2000f8e00ff */
[----:B------:R-:W3:Y:S04]  /*0890*/  LDG.E.64 R14, desc[UR12][R6.64+0x8] ;  /* 0x0000080c060e7981 */ /* 0x000ee8000c1e1b00 */
[----:B------:R-:W4:Y:S04]  /*08a0*/  LDG.E.64 R24, desc[UR12][R2.64] ;  /* 0x0000000c02187981 */ /* 0x000f28000c1e1b00 */
[----:B------:R-:W5:Y:S04]  /*08b0*/  LDG.E.64 R20, desc[UR12][R2.64+0x8] ;  /* 0x0000080c02147981 */ /* 0x000f68000c1e1b00 */
[----:B------:R-:W5:Y:S04]  /*08c0*/  LDG.E.64 R22, desc[UR12][R6.64+0x10] ;  /* 0x0000100c06167981 */ /* 0x000f68000c1e1b00 */
[----:B------:R-:W5:Y:S04]  /*08d0*/  LDG.E.64 R8, desc[UR12][R2.64+0x10] ;  /* 0x0000100c02087981 */ /* 0x000f68000c1e1b00 */
[----:B------:R-:W5:Y:S01]  /*08e0*/  LDG.E.64 R28, desc[UR12][R2.64+0x38] ;  /* 0x0000380c021c7981 */ /* 0x000f62000c1e1b00 */
[----:B--2---:R-:W-:-:S03]  /*08f0*/  DMUL R26, R12, UR10 ;  /* 0x0000000a0c1a7c28 */ /* 0x004fc60008000000 */
[----:B------:R-:W2:Y:S05]  /*0900*/  LDG.E.64 R12, desc[UR12][R6.64+0x18] ;  /* 0x0000180c060c7981 */ /* 0x000eaa000c1e1b00 */
[----:B----4-:R-:W-:Y:S01]  /*0910*/  DFMA R24, R26, R24, R10 ;  /* 0x000000181a18722b */ /* 0x010fe2000000000a */
[----:B------:R-:W4:Y:S01]  /*0920*/  LDG.E.64 R10, desc[UR12][R2.64+0x18] ;  /* 0x0000180c020a7981 */ /* 0x000f22000c1e1b00 */
[----:B---3--:R-:W-:-:S03]  /*0930*/  DMUL R26, R14, UR10 ;  /* 0x0000000a0e1a7c28 */ /* 0x008fc60008000000 */
[----:B------:R-:W3:Y:S05]  /*0940*/  LDG.E.64 R14, desc[UR12][R6.64+0x20] ;  /* 0x0000200c060e7981 */ /* 0x000eea000c1e1b00 */
[----:B-----5:R-:W-:Y:S02]  /*0950*/  DFMA R24, R26, R20, R24 ;  /* 0x000000141a18722b */ /* 0x020fe40000000018 */
[----:B------:R-:W-:Y:S01]  /*0960*/  DMUL R26, R22, UR10 ;  /* 0x0000000a161a7c28 */ /* 0x000fe20008000000 */
[----:B------:R-:W5:Y:S04]  /*0970*/  LDG.E.64 R20, desc[UR12][R2.64+0x20] ;  /* 0x0000200c02147981 */ /* 0x000f68000c1e1b00 */
[----:B------:R-:W5:Y:S03]  /*0980*/  LDG.E.64 R22, desc[UR12][R6.64+0x28] ;  /* 0x0000280c06167981 */ /* 0x000f66000c1e1b00 */
[----:B------:R-:W-:Y:S01]  /*0990*/  DFMA R24, R26, R8, R24 ;  /* 0x000000081a18722b */ /* 0x000fe20000000018 */
[----:B------:R-:W5:Y:S01]  /*09a0*/  LDG.E.64 R8, desc[UR12][R6.64+0x30] ;  /* 0x0000300c06087981 */ /* 0x000f62000c1e1b00 */
[----:B--2---:R-:W-:-:S03]  /*09b0*/  DMUL R26, R12, UR10 ;  /* 0x0000000a0c1a7c28 */ /* 0x004fc60008000000 */
[----:B------:R-:W2:Y:S05]  /*09c0*/  LDG.E.64 R12, desc[UR12][R2.64+0x28] ;  /* 0x0000280c020c7981 */ /* 0x000eaa000c1e1b00 */
[----:B----4-:R-:W-:Y:S01]  /*09d0*/  DFMA R10, R26, R10, R24 ;  /* 0x0000000a1a0a722b */ /* 0x010fe20000000018 */
[----:B------:R-:W4:Y:S04]  /*09e0*/  LDG.E.64 R24, desc[UR12][R6.64+0x38] ;  /* 0x0000380c06187981 */ /* 0x000f28000c1e1b00 */
[----:B------:R-:W4:Y:S01]  /*09f0*/  LDG.E.64 R26, desc[UR12][R2.64+0x30] ;  /* 0x0000300c021a7981 */ /* 0x000f22000c1e1b00 */
[----:B---3--:R-:W-:-:S08]  /*0a00*/  DMUL R14, R14, UR10 ;  /* 0x0000000a0e0e7c28 */ /* 0x008fd00008000000 */
[----:B-----5:R-:W-:Y:S02]  /*0a10*/  DFMA R10, R14, R20, R10 ;  /* 0x000000140e0a722b */ /* 0x020fe4000000000a */
[----:B------:R-:W-:Y:S02]  /*0a20*/  DMUL R22, R22, UR10 ;  /* 0x0000000a16167c28 */ /* 0x000fe40008000000 */
[----:B------:R-:W-:Y:S01]  /*0a30*/  DMUL R8, R8, UR10 ;  /* 0x0000000a08087c28 */ /* 0x000fe20008000000 */
[----:B------:R-:W-:-:S04]  /*0a40*/  UIADD3 UR5, UP1, UPT, UR5, 0x8, URZ ;  /* 0x0000000805057890 */ /* 0x000fc8000ff3e0ff */
[----:B------:R-:W-:Y:S01]  /*0a50*/  UIADD3.X UR6, UPT, UPT, URZ, UR6, URZ, UP1, !UPT ;  /* 0x00000006ff067290 */ /* 0x000fe20008ffe4ff */
[----:B--2---:R-:W-:Y:S02]  /*0a60*/  DFMA R10, R22, R12, R10 ;  /* 0x0000000c160a722b */ /* 0x004fe4000000000a */
[----:B----4-:R-:W-:-:S06]  /*0a70*/  DMUL R24, R24, UR10 ;  /* 0x0000000a18187c28 */ /* 0x010fcc0008000000 */
[----:B------:R-:W-:-:S08]  /*0a80*/  DFMA R10, R8, R26, R10 ;  /* 0x0000001a080a722b */ /* 0x000fd0000000000a */
[----:B------:R-:W-:-:S11]  /*0a90*/  DFMA R10, R24, R28, R10 ;  /* 0x0000001c180a722b */ /* 0x000fd6000000000a */
.L_x_4:
[----:B------:R-:W-:Y:S05]  /*0aa0*/  BRA.U !UP0, `(.L_x_1) ;  /* 0x0000000108f47547 */ /* 0x000fea000b800000 */
[----:B------:R-:W-:Y:S02]  /*0ab0*/  UISETP.GE.U32.AND UP1, UPT, UR9, 0x4, UPT ;  /* 0x000000040900788c */ /* 0x000fe4000bf26070 */
[----:B------:R-:W-:Y:S02]  /*0ac0*/  ULOP3.LUT UR8, UR8, 0x3, URZ, 0xc0, !UPT ;  /* 0x0000000308087892 */ /* 0x000fe4000f8ec0ff */
[----:B------:R-:W-:Y:S02]  /*0ad0*/  UISETP.GE.U32.AND.EX UP1, UPT, URZ, URZ, UPT, UP1 ;  /* 0x000000ffff00728c */ /* 0x000fe4000bf26110 */
[----:B------:R-:W-:Y:S01]  /*0ae0*/  UISETP.NE.U32.AND UP0, UPT, UR8, URZ, UPT ;  /* 0x000000ff0800728c */ /* 0x000fe2000bf05070 */
[----:B------:R-:W-:-:S03]  /*0af0*/  UMOV UR4, URZ ;  /* 0x000000ff00047c82 */ /* 0x000fc60008000000 */
[----:B------:R-:W-:-:S03]  /*0b00*/  UISETP.NE.AND.EX UP0, UPT, UR4, URZ, UPT, UP0 ;  /* 0x000000ff0400728c */ /* 0x000fc6000bf05300 */
        /* <DEDUP_REMOVED lines=10> */
[----:B------:R-:W-:Y:S02]  /*0bb0*/  IMAD.U32 R28, RZ, RZ, UR10 ;  /* 0x0000000aff1c7e24 */ /* 0x000fe4000f8e00ff */
[----:B------:R-:W-:Y:S01]  /*0bc0*/  IMAD.U32 R29, RZ, RZ, UR11 ;  /* 0x0000000bff1d7e24 */ /* 0x000fe2000f8e00ff */
[----:B------:R-:W3:Y:S04]  /*0bd0*/  LDG.E.64 R6, desc[UR12][R26.64+0x8] ;  /* 0x0000080c1a067981 */ /* 0x000ee8000c1e1b00 */
[----:B------:R-:W4:Y:S01]  /*0be0*/  LDG.E.64 R12, desc[UR12][R28.64] ;  /* 0x0000000c1c0c7981 */ /* 0x000f22000c1e1b00 */
[----:B------:R-:W2:Y:S03]  /*0bf0*/  LDCU.64 UR10, c[0x0][0x380] ;  /* 0x00007000ff0a77ac */ /* 0x000ea60008000a00 */
[----:B------:R-:W5:Y:S04]  /*0c00*/  LDG.E.64 R8, desc[UR12][R28.64+0x8] ;  /* 0x0000080c1c087981 */ /* 0x000f68000c1e1b00 */
[----:B------:R-:W5:Y:S04]  /*0c10*/  LDG.E.64 R2, desc[UR12][R26.64+0x10] ;  /* 0x0000100c1a027981 */ /* 0x000f68000c1e1b00 */
[----:B------:R-:W5:Y:S04]  /*0c20*/  LDG.E.64 R20, desc[UR12][R26.64+0x18] ;  /* 0x0000180c1a147981 */ /* 0x000f68000c1e1b00 */
[----:B------:R-:W5:Y:S04]  /*0c30*/  LDG.E.64 R22, desc[UR12][R28.64+0x10] ;  /* 0x0000100c1c167981 */ /* 0x000f68000c1e1b00 */
[----:B------:R-:W5:Y:S01]  /*0c40*/  LDG.E.64 R24, desc[UR12][R28.64+0x18] ;  /* 0x0000180c1c187981 */ /* 0x000f62000c1e1b00 */
[----:B------:R-:W-:-:S04]  /*0c50*/  UIADD3 UR5, UP1, UPT, UR5, 0x4, URZ ;  /* 0x0000000405057890 */ /* 0x000fc8000ff3e0ff */
[----:B------:R-:W-:Y:S01]  /*0c60*/  UIADD3.X UR6, UPT, UPT, URZ, UR6, URZ, UP1, !UPT ;  /* 0x00000006ff067290 */ /* 0x000fe20008ffe4ff */
[----:B--2---:R-:W-:Y:S02]  /*0c70*/  DMUL R14, R14, UR10 ;  /* 0x0000000a0e0e7c28 */ /* 0x004fe40008000000 */
[----:B---3--:R-:W-:-:S06]  /*0c80*/  DMUL R6, R6, UR10 ;  /* 0x0000000a06067c28 */ /* 0x008fcc0008000000 */
[----:B----4-:R-:W-:-:S08]  /*0c90*/  DFMA R12, R14, R12, R10 ;  /* 0x0000000c0e0c722b */ /* 0x010fd0000000000a */
[----:B-----5:R-:W-:Y:S02]  /*0ca0*/  DFMA R6, R6, R8, R12 ;  /* 0x000000080606722b */ /* 0x020fe4000000000c */
[----:B------:R-:W-:Y:S02]  /*0cb0*/  DMUL R2, R2, UR10 ;  /* 0x0000000a02027c28 */ /* 0x000fe40008000000 */
[----:B------:R-:W-:-:S06]  /*0cc0*/  DMUL R20, R20, UR10 ;  /* 0x0000000a14147c28 */ /* 0x000fcc0008000000 */
[----:B------:R-:W-:-:S08]  /*0cd0*/  DFMA R2, R2, R22, R6 ;  /* 0x000000160202722b */ /* 0x000fd00000000006 */
[----:B------:R-:W-:-:S11]  /*0ce0*/  DFMA R10, R20, R24, R2 ;  /* 0x00000018140a722b */ /* 0x000fd60000000002 */
.L_x_5:
[----:B------:R-:W-:Y:S05]  /*0cf0*/  BRA.U !UP0, `(.L_x_1) ;  /* 0x0000000108607547 */ /* 0x000fea000b800000 */
[----:B------:R-:W0:Y:S01]  /*0d00*/  LDCU.64 UR14, c[0x0][0x388] ;  /* 0x00007100ff0e77ac */ /* 0x000e220008000a00 */
[----:B------:R-:W-:Y:S01]  /*0d10*/  IADD3 R4, P0, PT, R4, UR5, RZ ;  /* 0x0000000504047c10 */ /* 0x000fe2000ff1e0ff */
[----:B------:R-:W1:Y:S03]  /*0d20*/  LDCU.64 UR10, c[0x0][0x390] ;  /* 0x00007200ff0a77ac */ /* 0x000e660008000a00 */
[----:B------:R-:W-:Y:S01]  /*0d30*/  IADD3.X R7, PT, PT, R19, UR6, RZ, P0, !PT ;  /* 0x0000000613077c10 */ /* 0x000fe200087fe4ff */
[----:B------:R-:W2:Y:S01]  /*0d40*/  LDCU.64 UR16, c[0x0][0x380] ;  /* 0x00007000ff1077ac */ /* 0x000ea20008000a00 */
[----:B0-----:R-:W-:Y:S01]  /*0d50*/  LEA R6, P1, R4, UR14, 0x3 ;  /* 0x0000000e04067c11 */ /* 0x001fe2000f8218ff */
[----:B-1----:R-:W-:-:S03]  /*0d60*/  ULEA UR7, UP0, UR5, UR10, 0x3 ;  /* 0x0000000a05077291 */ /* 0x002fc6000f8018ff */
[----:B------:R-:W-:Y:S01]  /*0d70*/  LEA.HI.X R7, R4, UR15, R7, 0x3, P1 ;  /* 0x0000000f04077c11 */ /* 0x000fe200088f1c07 */
[----:B--2---:R-:W-:-:S12]  /*0d80*/  ULEA.HI.X UR5, UR5, UR11, UR6, 0x3, UP0 ;  /* 0x0000000b05057291 */ /* 0x004fd800080f1c06 */
.L_x_6:
[----:B------:R0:W2:Y:S01]  /*0d90*/  LDG.E.64 R2, desc[UR12][R6.64] ;  /* 0x0000000c06027981 */ /* 0x0000a2000c1e1b00 */
[----:B------:R-:W-:Y:S02]  /*0da0*/  IMAD.U32 R4, RZ, RZ, UR7 ;  /* 0x00000007ff047e24 */ /* 0x000fe4000f8e00ff */
[----:B------:R-:W-:-:S06]  /*0db0*/  IMAD.U32 R5, RZ, RZ, UR5 ;  /* 0x00000005ff057e24 */ /* 0x000fcc000f8e00ff */
[----:B------:R-:W3:Y:S01]  /*0dc0*/  LDG.E.64 R4, desc[UR12][R4.64] ;  /* 0x0000000c04047981 */ /* 0x000ee2000c1e1b00 */
[----:B------:R-:W-:Y:S01]  /*0dd0*/  UIADD3 UR8, UP0, UPT, UR8, -0x1, URZ ;  /* 0xffffffff08087890 */ /* 0x000fe2000ff1e0ff */
[----:B0-----:R-:W-:Y:S01]  /*0de0*/  IADD3 R6, P0, PT, R6, 0x8, RZ ;  /* 0x0000000806067810 */ /* 0x001fe20007f1e0ff */
[----:B------:R-:W-:Y:S02]  /*0df0*/  UIADD3 UR7, UP1, UPT, UR7, 0x8, URZ ;  /* 0x0000000807077890 */ /* 0x000fe4000ff3e0ff */
[----:B------:R-:W-:Y:S02]  /*0e00*/  UIADD3.X UR4, UPT, UPT, UR4, -0x1, URZ, UP0, !UPT ;  /* 0xffffffff04047890 */ /* 0x000fe400087fe4ff */
[----:B------:R-:W-:Y:S01]  /*0e10*/  UISETP.NE.U32.AND UP0, UPT, UR8, URZ, UPT ;  /* 0x000000ff0800728c */ /* 0x000fe2000bf05070 */
[----:B------:R-:W-:Y:S01]  /*0e20*/  IMAD.X R7, RZ, RZ, R7, P0 ;  /* 0x000000ffff077224 */ /* 0x000fe200000e0607 */
[----:B------:R-:W-:Y:S02]  /*0e30*/  UIADD3.X UR5, UPT, UPT, URZ, UR5, URZ, UP1, !UPT ;  /* 0x00000005ff057290 */ /* 0x000fe40008ffe4ff */
[----:B------:R-:W-:Y:S01]  /*0e40*/  UISETP.NE.AND.EX UP0, UPT, UR4, URZ, UPT, UP0 ;  /* 0x000000ff0400728c */ /* 0x000fe2000bf05300 */
[----:B--2---:R-:W-:-:S08]  /*0e50*/  DMUL R2, R2, UR16 ;  /* 0x0000001002027c28 */ /* 0x004fd00008000000 */
[----:B---3--:R-:W-:Y:S01]  /*0e60*/  DFMA R10, R2, R4, R10 ;  /* 0x00000004020a722b */ /* 0x008fe2000000000a */
[----:B------:R-:W-:Y:S10]  /*0e70*/  BRA.U UP0, `(.L_x_6) ;  /* 0xfffffffd00c47547 */ /* 0x000ff4000b83ffff */
.L_x_1:
[----:B------:R-:W0:Y:S02]  /*0e80*/  LDCU.64 UR4, c[0x0][0x3a0] ;  /* 0x00007400ff0477ac */ /* 0x000e240008000a00 */
[----:B0-----:R-:W-:-:S04]  /*0e90*/  LEA R2, P0, R0, UR4, 0x3 ;  /* 0x0000000400027c11 */ /* 0x001fc8000f8018ff */
[----:B------:R-:W-:Y:S01]  /*0ea0*/  LEA.HI.X R3, R0, UR5, R17, 0x3, P0 ;  /* 0x0000000500037c11 */ /* 0x000fe200080f1c11 */
[----:B------:R-:W0:Y:S04]  /*0eb0*/  LDCU.64 UR4, c[0x0][0x398] ;  /* 0x00007300ff0477ac */ /* 0x000e280008000a00 */
[----:B------:R-:W0:Y:S02]  /*0ec0*/  LDG.E.64 R4, desc[UR12][R2.64] ;  /* 0x0000000c02047981 */ /* 0x000e24000c1e1b00 */
[----:B0-----:R-:W-:-:S07]  /*0ed0*/  DFMA R4, R4, UR4, R10 ;  /* 0x0000000404047c2b */ /* 0x001fce000800000a */
[----:B------:R-:W-:Y:S01]  /*0ee0*/  STG.E.64 desc[UR12][R2.64], R4 ;  /* 0x0000000402007986 */ /* 0x000fe2000c101b0c */
[----:B------:R-:W-:Y:S05]  /*0ef0*/  EXIT ;  /* 0x000000000000794d */ /* 0x000fea0003800000 */
.L_x_7:
        /* <DEDUP_REMOVED lines=16> */
.L_x_12:


//--------------------- .text._Z3dotPKdS0_Pdm     --------------------------
	.section	.text._Z3dotPKdS0_Pdm,"ax",@progbits
	.align	128
        .global         _Z3dotPKdS0_Pdm
        .type           _Z3dotPKdS0_Pdm,@function
        .size           _Z3dotPKdS0_Pdm,(.L_x_13 - _Z3dotPKdS0_Pdm)
        .other          _Z3dotPKdS0_Pdm,@"STO_CUDA_ENTRY STV_DEFAULT"
_Z3dotPKdS0_Pdm:
.text._Z3dotPKdS0_Pdm:
[----:B------:R-:W-:Y:S01]  /*0000*/  LDC R1, c[0x0][0x37c] ;  /* 0x0000df00ff017b82 */ /* 0x000fe20000000800 */
[----:B------:R-:W0:Y:S07]  /*0010*/  S2R R3, SR_TID.X ;  /* 0x0000000000037919 */ /* 0x000e2e0000002100 */
[----:B------:R-:W1:Y:S01]  /*0020*/  S2UR UR4, SR_CTAID.X ;  /* 0x00000000000479c3 */ /* 0x000e620000002500 */
[----:B------:R-:W2:Y:S07]  /*0030*/  LDCU.64 UR6, c[0x0][0x358] ;  /* 0x00006b00ff0677ac */ /* 0x000eae0008000a00 */
[----:B------:R-:W1:Y:S01]  /*0040*/  LDC R0, c[0x0][0x360] ;  /* 0x0000d800ff007b82 */ /* 0x000e620000000800 */
[----:B0-----:R-:W-:Y:S01]  /*0050*/  ISETP.NE.AND P2, PT, R3, RZ, PT ;  /* 0x000000ff0300720c */ /* 0x001fe20003f45270 */
[----:B-1----:R-:W-:Y:S01]  /*0060*/  IMAD R0, R0, UR4, R3 ;  /* 0x0000000400007c24 */ /* 0x002fe2000f8e0203 */
[----:B------:R-:W0:Y:S04]  /*0070*/  LDCU.64 UR4, c[0x0][0x398] ;  /* 0x00007300ff0477ac */ /* 0x000e280008000a00 */
[----:B------:R-:W-:-:S02]  /*0080*/  ISETP.NE.AND P1, PT, R0, RZ, PT ;  /* 0x000000ff0000720c */ /* 0x000fc40003f25270 */
[----:B------:R-:W-:-:S11]  /*0090*/  SHF.R.S32.HI R5, RZ, 0x1f, R0 ;  /* 0x0000001fff057819 */ /* 0x000fd60000011400 */
[----:B------:R-:W2:Y:S01]  /*00a0*/  @!P1 LDC.64 R6, c[0x0][0x390] ;  /* 0x0000e400ff069b82 */ /* 0x000ea20000000a00 */
[----:B0-----:R-:W-:-:S04]  /*00b0*/  ISETP.GE.U32.AND P0, PT, R0, UR4, PT ;  /* 0x0000000400007c0c */ /* 0x001fc8000bf06070 */
[----:B------:R-:W-:Y:S01]  /*00c0*/  ISETP.GE.U32.AND.EX P0, PT, R5, UR5, PT, P0 ;  /* 0x0000000505007c0c */ /* 0x000fe2000bf06100 */
[----:B--2---:R0:W-:-:S12]  /*00d0*/  @!P1 STG.E.64 desc[UR6][R6.64], RZ ;  /* 0x000000ff06009986 */ /* 0x0041d8000c101b06 */
[----:B------:R-:W-:Y:S05]  /*00e0*/  @P0 BRA `(.L_x_8) ;  /* 0x0000000400340947 */ /* 0x000fea0003800000 */
[----:B------:R-:W1:Y:S01]  /*00f0*/  LDCU.128 UR8, c[0x0][0x380] ;  /* 0x00007000ff0877ac */ /* 0x000e620008000c00 */
[C---:B------:R-:W-:Y:S01]  /*0100*/  IMAD.SHL.U32 R10, R0.reuse, 0x8, RZ ;  /* 0x00000008000a7824 */ /* 0x040fe200078e00ff */
[----:B------:R-:W-:-:S04]  /*0110*/  SHF.L.U64.HI R0, R0, 0x3, R5 ;  /* 0x0000000300007819 */ /* 0x000fc80000010205 */
[C---:B-1----:R-:W-:Y:S02]  /*0120*/  IADD3 R8, P0, PT, R10.reuse, UR8, RZ ;  /* 0x000000080a087c10 */ /* 0x042fe4000ff1e0ff */
[----:B------:R-:W-:Y:S02]  /*0130*/  IADD3 R10, P1, PT, R10, UR10, RZ ;  /* 0x0000000a0a0a7c10 */ /* 0x000fe4000ff3e0ff */
[C---:B------:R-:W-:Y:S02]  /*0140*/  IADD3.X R9, PT, PT, R0.reuse, UR9, RZ, P0, !PT ;  /* 0x0000000900097c10 */ /* 0x040fe400087fe4ff */
[----:B------:R-:W-:-:S03]  /*0150*/  IADD3.X R11, PT, PT, R0, UR11, RZ, P1, !PT ;  /* 0x0000000b000b7c10 */ /* 0x000fc60008ffe4ff */
[----:B------:R-:W2:Y:S04]  /*0160*/  LDG.E.64 R4, desc[UR6][R8.64] ;  /* 0x0000000608047981 */ /* 0x000ea8000c1e1b00 */
[----:B0-----:R-:W2:Y:S01]  /*0170*/  LDG.E.64 R6, desc[UR6][R10.64] ;  /* 0x000000060a067981 */ /* 0x001ea2000c1e1b00 */
[----:B------:R-:W-:Y:S01]  /*0180*/  MOV R0, 0x400 ;  /* 0x0000040000007802 */ /* 0x000fe20000000f00 */
[----:B------:R-:W-:Y:S05]  /*0190*/  WARPSYNC.ALL ;  /* 0x0000000000007948 */ /* 0x000fea0003800000 */
[----:B------:R-:W0:Y:S01]  /*01a0*/  S2R R13, SR_CgaCtaId ;  /* 0x00000000000d7919 */ /* 0x000e220000008800 */
[----:B------:R-:W-:-:S02]  /*01b0*/  ISETP.GT.U32.AND P0, PT, R3, 0x1ff, PT ;  /* 0x000001ff0300780c */ /* 0x000fc40003f04070 */
[----:B------:R-:W-:Y:S02]  /*01c0*/  ISETP.GT.U32.AND P1, PT, R3, 0xff, PT ;  /* 0x000000ff0300780c */ /* 0x000fe40003f24070 */
[----:B0-----:R-:W-:-:S05]  /*01d0*/  LEA R0, R13, R0, 0x18 ;  /* 0x000000000d007211 */ /* 0x001fca00078ec0ff */
[----:B------:R-:W-:Y:S01]  /*01e0*/  IMAD R2, R3, 0x8, R0 ;  /* 0x0000000803027824 */ /* 0x000fe200078e0200 */
[----:B--2---:R-:W-:-:S07]  /*01f0*/  DMUL R4, R4, R6 ;  /* 0x0000000604047228 */ /* 0x004fce0000000000 */
[----:B------:R-:W-:Y:S01]  /*0200*/  STS.64 [R2], R4 ;  /* 0x0000000402007388 */ /* 0x000fe20000000a00 */
[----:B------:R-:W-:Y:S06]  /*0210*/  BAR.SYNC.DEFER_BLOCKING 0x0 ;  /* 0x0000000000007b1d */ /* 0x000fec0000010000 */
[----:B------:R-:W-:Y:S04]  /*0220*/  @!P0 LDS.64 R6, [R2+0x1000] ;  /* 0x0010000002068984 */ /* 0x000fe80000000a00 */
[----:B------:R-:W0:Y:S02]  /*0230*/  @!P0 LDS.64 R8, [R2] ;  /* 0x0000000002088984 */ /* 0x000e240000000a00 */
[----:B0-----:R-:W-:-:S07]  /*0240*/  @!P0 DADD R6, R6, R8 ;  /* 0x0000000006068229 */ /* 0x001fce0000000008 */
[----:B------:R-:W-:Y:S01]  /*0250*/  @!P0 STS.64 [R2], R6 ;  /* 0x0000000602008388 */ /* 0x000fe20000000a00 */
[----:B------:R-:W-:Y:S01]  /*0260*/  BAR.SYNC.DEFER_BLOCKING 0x0 ;  /* 0x0000000000007b1d */ /* 0x000fe20000010000 */
[----:B------:R-:W-:-:S05]  /*0270*/  ISETP.GT.U32.AND P0, PT, R3, 0x7f, PT ;  /* 0x0000007f0300780c */ /* 0x000fca0003f04070 */
        /* <DEDUP_REMOVED lines=41> */
[----:B------:R-:W-:-:S05]  /*0510*/  ISETP.NE.AND P1, PT, R3, RZ, PT ;  /* 0x000000ff0300720c */ /* 0x000fca0003f25270 */
[----:B------:R-:W-:Y:S04]  /*0520*/  @!P0 LDS.64 R4, [R2+0x10] ;  /* 0x0000100002048984 */ /* 0x000fe80000000a00 */
[----:B------:R-:W0:Y:S02]  /*0530*/  @!P0 LDS.64 R10, [R2] ;  /* 0x00000000020a8984 */ /* 0x000e240000000a00 */
[----:B0-----:R-:W-:-:S07]  /*0540*/  @!P0 DADD R4, R4, R10 ;  /* 0x0000000004048229 */ /* 0x001fce000000000a */
[----:B------:R-:W-:Y:S01]  /*0550*/  @!P0 STS.64 [R2], R4 ;  /* 0x0000000402008388 */ /* 0x000fe20000000a00 */
[----:B------:R-:W-:Y:S06]  /*0560*/  BAR.SYNC.DEFER_BLOCKING 0x0 ;  /* 0x0000000000007b1d */ /* 0x000fec0000010000 */
[----:B------:R-:W-:Y:S04]  /*0570*/  @!P1 LDS.64 R6, [R0+0x8] ;  /* 0x0000080000069984 */ /* 0x000fe80000000a00 */
[----:B------:R-:W0:Y:S02]  /*0580*/  @!P1 LDS.64 R10, [R2] ;  /* 0x00000000020a9984 */ /* 0x000e240000000a00 */
[----:B0-----:R-:W-:-:S07]  /*0590*/  @!P1 DADD R6, R6, R10 ;  /* 0x0000000006069229 */ /* 0x001fce000000000a */
[----:B------:R1:W-:Y:S01]  /*05a0*/  @!P1 STS.64 [R2], R6 ;  /* 0x0000000602009388 */ /* 0x0003e20000000a00 */
[----:B------:R-:W-:Y:S06]  /*05b0*/  BAR.SYNC.DEFER_BLOCKING 0x0 ;  /* 0x0000000000007b1d */ /* 0x000fec0000010000 */
.L_x_8:
[----:B------:R-:W-:Y:S05]  /*05c0*/  @P2 EXIT ;  /* 0x000000000000294d */ /* 0x000fea0003800000 */
[----:B------:R-:W2:Y:S01]  /*05d0*/  S2UR UR5, SR_CgaCtaId ;  /* 0x00000000000579c3 */ /* 0x000ea20000008800 */
[----:B------:R-:W-:-:S07]  /*05e0*/  UMOV UR4, 0x400 ;  /* 0x0000040000047882 */ /* 0x000fce0000000000 */
[----:B------:R-:W3:Y:S01]  /*05f0*/  LDC.64 R4, c[0x0][0x390] ;  /* 0x0000e400ff047b82 */ /* 0x000ee20000000a00 */
[----:B--2---:R-:W-:-:S09]  /*0600*/  ULEA UR4, UR5, UR4, 0x18 ;  /* 0x0000000405047291 */ /* 0x004fd2000f8ec0ff */
[----:B-1----:R-:W3:Y:S04]  /*0610*/  LDS.64 R2, [UR4] ;  /* 0x00000004ff027984 */ /* 0x002ee80008000a00 */
[----:B---3--:R-:W-:Y:S01]  /*0620*/  REDG.E.ADD.F64.RN.STRONG.GPU desc[UR6][R4.64], R2 ;  /* 0x00000002040079a6 */ /* 0x008fe2000c12ff06 */
[----:B------:R-:W-:Y:S05]  /*0630*/  EXIT ;  /* 0x000000000000794d */ /* 0x000fea0003800000 */
.L_x_9:
        /* <DEDUP_REMOVED lines=12> */
.L_x_13:


//--------------------- .text._Z14initializationPdS_S_S_m --------------------------
	.section	.text._Z14initializationPdS_S_S_m,"ax",@progbits
	.align	128
        .global         _Z14initializationPdS_S_S_m
        .type           _Z14initializationPdS_S_S_m,@function
        .size           _Z14initializationPdS_S_S_m,(.L_x_14 - _Z14initializationPdS_S_S_m)
        .other          _Z14initializationPdS_S_S_m,@"STO_CUDA_ENTRY STV_DEFAULT"
_Z14initializationPdS_S_S_m:
.text._Z14initializationPdS_S_S_m:
        /* <DEDUP_REMOVED lines=10> */
[----:B------:R-:W0:Y:S01]  /*00a0*/  LDCU.128 UR8, c[0x0][0x380] ;  /* 0x00007000ff0877ac */ /* 0x000e220008000c00 */
[C---:B------:R-:W-:Y:S01]  /*00b0*/  IMAD.SHL.U32 R8, R0.reuse, 0x8, RZ ;  /* 0x0000000800087824 */ /* 0x040fe200078e00ff */
[----:B------:R-:W-:Y:S01]  /*00c0*/  SHF.L.U64.HI R0, R0, 0x3, R3 ;  /* 0x0000000300007819 */ /* 0x000fe20000010203 */
[----:B------:R-:W1:Y:S03]  /*00d0*/  LDCU.64 UR4, c[0x0][0x358] ;  /* 0x00006b00ff0477ac */ /* 0x000e660008000a00 */
[C---:B0-----:R-:W-:Y:S02]  /*00e0*/  IADD3 R4, P0, PT, R8.reuse, UR8, RZ ;  /* 0x0000000808047c10 */ /* 0x041fe4000ff1e0ff */
[----:B------:R-:W-:Y:S02]  /*00f0*/  IADD3 R2, P1, PT, R8, UR10, RZ ;  /* 0x0000000a08027c10 */ /* 0x000fe4000ff3e0ff */
[----:B------:R-:W-:-:S02]  /*0100*/  IADD3.X R5, PT, PT, R0, UR9, RZ, P0, !PT ;  /* 0x0000000900057c10 */ /* 0x000fc400087fe4ff */
[----:B------:R-:W-:Y:S01]  /*0110*/  IADD3.X R3, PT, PT, R0, UR11, RZ, P1, !PT ;  /* 0x0000000b00037c10 */ /* 0x000fe20008ffe4ff */
[----:B------:R-:W0:Y:S02]  /*0120*/  LDCU.128 UR8, c[0x0][0x390] ;  /* 0x00007200ff0877ac */ /* 0x000e240008000c00 */
[----:B-1----:R-:W-:Y:S04]  /*0130*/  STG.E.64 desc[UR4][R4.64], RZ ;  /* 0x000000ff04007986 */ /* 0x002fe8000c101b04 */
[----:B------:R-:W2:Y:S01]  /*0140*/  LDG.E.64 R2, desc[UR4][R2.64] ;  /* 0x0000000402027981 */ /* 0x000ea2000c1e1b00 */
[C---:B0-----:R-:W-:Y:S02]  /*0150*/  IADD3 R6, P0, PT, R8.reuse, UR8, RZ ;  /* 0x0000000808067c10 */ /* 0x041fe4000ff1e0ff */
[----:B------:R-:W-:-:S02]  /*0160*/  IADD3 R8, P1, PT, R8, UR10, RZ ;  /* 0x0000000a08087c10 */ /* 0x000fc4000ff3e0ff */
[C---:B------:R-:W-:Y:S02]  /*0170*/  IADD3.X R7, PT, PT, R0.reuse, UR9, RZ, P0, !PT ;  /* 0x0000000900077c10 */ /* 0x040fe400087fe4ff */
[----:B------:R-:W-:-:S03]  /*0180*/  IADD3.X R9, PT, PT, R0, UR11, RZ, P1, !PT ;  /* 0x0000000b00097c10 */ /* 0x000fc60008ffe4ff */
[----:B--2---:R-:W-:Y:S04]  /*0190*/  STG.E.64 desc[UR4][R6.64], R2 ;  /* 0x0000000206007986 */ /* 0x004fe8000c101b04 */
[----:B------:R-:W-:Y:S01]  /*01a0*/  STG.E.64 desc[UR4][R8.64], R2 ;  /* 0x0000000208007986 */ /* 0x000fe2000c101b04 */
[----:B------:R-:W-:Y:S05]  /*01b0*/  EXIT ;  /* 0x000000000000794d */ /* 0x000fea0003800000 */
.L_x_10:
        /* <DEDUP_REMOVED lines=12> */
.L_x_14:


//--------------------- .nv.shared.reserved.0     --------------------------
	.section	.nv.shared.reserved.0,"aw",@nobits
	.weak		__nv_reservedSMEM_offset_0_alias
	.size		__nv_reservedSMEM_offset_0_alias, 0, 64
	.other		__nv_reservedSMEM_offset_0_alias,@"STO_CUDA_RESERVED_SHARED STV_DEFAULT"
__nv_reservedSMEM_offset_0_alias:
	.zero		0
	.zero		64


//--------------------- .nv.shared._Z3dotPKdS0_Pdm --------------------------
	.section	.nv.shared._Z3dotPKdS0_Pdm,"aw",@nobits
	.sectionflags	@""
	.align	8
.nv.shared._Z3dotPKdS0_Pdm:
	.zero		9216


//--------------------- .nv.constant0._Z5axpbydPKddPdm --------------------------
	.section	.nv.constant0._Z5axpbydPKddPdm,"a",@progbits
	.sectionflags	@""
	.align	4
.nv.constant0._Z5axpbydPKddPdm:
	.zero		936


//--------------------- .nv.constant0._Z4gemvdPKdS0_dPdmm --------------------------
	.section	.nv.constant0._Z4gemvdPKdS0_dPdmm,"a",@progbits
	.sectionflags	@""
	.align	4
.nv.constant0._Z4gemvdPKdS0_dPdmm:
	.zero		952


//--------------------- .nv.constant0._Z3dotPKdS0_Pdm --------------------------
	.section	.nv.constant0._Z3dotPKdS0_Pdm,"a",@progbits
	.sectionflags	@""
	.align	4
.nv.constant0._Z3dotPKdS0_Pdm:
	.zero		928


//--------------------- .nv.constant0._Z14initializationPdS_S_S_m --------------------------
	.section	.nv.constant0._Z14initializationPdS_S_S_m,"a",@progbits
	.sectionflags	@""
	.align	4
.nv.constant0._Z14initializationPdS_S_S_m:
	.zero		936


//--------------------- SYMBOLS --------------------------

	.type		.nv.reservedSmem.offset0,@object
	.size		.nv.reservedSmem.offset0,0x4
	.type		.nv.reservedSmem.cap,@object
	.size		.nv.reservedSmem.cap,0x4
